	.target	sm_100a

	.elftype	@"ET_EXEC"


//--------------------- .note.nv.tkinfo           --------------------------
	.section	.note.nv.tkinfo,"",@"SHT_NOTE"
	.sectionflags	@"SHF_NOTE_NV_TKINFO"
	.tkinfo
        /*0018*/ 	.word	0x00000002
        /*0030*/ 	.string	""
        /*0030*/ 	.string	"ptxas"
        /*0030*/ 	.string	"Cuda compilation tools, release 13.0, V13.0.88"
        /*0030*/ 	.string	"Build cuda_13.0.r13.0/compiler.36424714_0"
        /*0030*/ 	.string	"-arch sm_100a -m 64 "



//--------------------- .note.nv.cuinfo           --------------------------
	.section	.note.nv.cuinfo,"",@"SHT_NOTE"
	.sectionflags	@"SHF_NOTE_NV_CUINFO"
        /*0018*/ 	.short	0x0002
        /*001a*/ 	.short	0x0064
        /*001c*/ 	.short	0x0082
	.zero		2


//--------------------- .nv.info                  --------------------------
	.section	.nv.info,"",@"SHT_CUDA_INFO"
	.align	4


	//----- nvinfo : EIATTR_REGCOUNT
	.align		4
        /*0000*/ 	.byte	0x04, 0x2f
        /*0002*/ 	.short	(.L_19 - .L_18)
	.align		4
.L_18:
        /*0004*/ 	.word	index@(_ZN7cutlass13device_kernelINS_4gemm6kernel13GemmUniversalIN4cute5tupleIJiiiiEEENS1_10collective13CollectiveMmaINS1_35MainloopSm100TmaUmmaWarpSpecializedILi4ELi2ELi4ENS5_IJNS4_1CILi1EEESB_SB_EEEEENS5_IJNSA_ILi128EEESE_NSA_ILi32EEEEEEfNS5_IJlSB_lEEEfSH_NS4_8TiledMMAINS4_8MMA_AtomIJNS4_17SM100_MMA_TF32_SSINS_10tfloat32_tESL_fLi128ELi128ELNS4_4UMMA5MajorE0ELSN_0ELNSM_7ScaleInE0ELSO_0EEEEEENS4_6LayoutISC_NS5_IJNSA_ILi0EEESS_SS_EEEEENS5_IJNS4_10UnderscoreESV_SV_EEEEENS4_13SM90_TMA_LOADENS4_14ComposedLayoutINS4_7SwizzleILi3ELi4ELi3EEENS4_18smem_ptr_flag_bitsILi32EEENSR_INS5_IJNSA_ILi8EEESF_EEENS5_IJSF_SB_EEEEEEEvNS4_8identityESY_S18_vS19_EENS_8epilogue10collective18CollectiveEpilogueINS1B_23Sm100TmaWarpSpecializedILi4ELi2ELi16ELb1ELb0EEEJSG_NS5_IJNSR_ISE_SB_EENSR_INSA_ILi16EEESB_EEEEEfSH_fSH_NS1B_6fusion15FusionCallbacksIS1F_NS1K_17LinearCombinationIffffLNS_15FloatRoundStyleE2EEESG_S1J_JEEENS4_5SM1004TMEM4LOAD26SM100_TMEM_LOAD_32dp32b16xESY_NSZ_INS10_ILi2ELi4ELi3EEES13_NSR_INS5_IJS14_S1H_EEENS5_IJS1H_SB_EEEEEEENS4_39AutoVectorizingCopyWithAssumedAlignmentILi128EEENS4_14SM90_TMA_STOREES1Y_S20_S20_EEEvvEEEEvNT_6ParamsE)
        /*0008*/ 	.word	0x0000005a


	//----- nvinfo : EIATTR_FRAME_SIZE
	.align		4
.L_19:
        /*000c*/ 	.byte	0x04, 0x11
        /*000e*/ 	.short	(.L_21 - .L_20)
	.align		4
.L_20:
        /*0010*/ 	.word	index@($__internal_2_$__cuda_sm10x_tcgen05_guardrail_trap_unallocated_columns_being_dealloced)
        /*0014*/ 	.word	0x00000000


	//----- nvinfo : EIATTR_FRAME_SIZE
	.align		4
.L_21:
        /*0018*/ 	.byte	0x04, 0x11
        /*001a*/ 	.short	(.L_23 - .L_22)
	.align		4
.L_22:
        /*001c*/ 	.word	index@($__internal_1_$__cuda_sm10x_tcgen05_guardrail_trap_phase_invalid_during_alloc)
        /*0020*/ 	.word	0x00000000


	//----- nvinfo : EIATTR_FRAME_SIZE
	.align		4
.L_23:
        /*0024*/ 	.byte	0x04, 0x11
        /*0026*/ 	.short	(.L_25 - .L_24)
	.align		4
.L_24:
        /*0028*/ 	.word	index@($__internal_0_$__cuda_sm10x_tcgen05_guardrail_trap_col_being_dealloced_not_returned_by_alloc)
        /*002c*/ 	.word	0x00000000


	//----- nvinfo : EIATTR_FRAME_SIZE
	.align		4
.L_25:
        /*0030*/ 	.byte	0x04, 0x11
        /*0032*/ 	.short	(.L_27 - .L_26)
	.align		4
.L_26:
        /*0034*/ 	.word	index@(_ZN7cutlass13device_kernelINS_4gemm6kernel13GemmUniversalIN4cute5tupleIJiiiiEEENS1_10collective13CollectiveMmaINS1_35MainloopSm100TmaUmmaWarpSpecializedILi4ELi2ELi4ENS5_IJNS4_1CILi1EEESB_SB_EEEEENS5_IJNSA_ILi128EEESE_NSA_ILi32EEEEEEfNS5_IJlSB_lEEEfSH_NS4_8TiledMMAINS4_8MMA_AtomIJNS4_17SM100_MMA_TF32_SSINS_10tfloat32_tESL_fLi128ELi128ELNS4_4UMMA5MajorE0ELSN_0ELNSM_7ScaleInE0ELSO_0EEEEEENS4_6LayoutISC_NS5_IJNSA_ILi0EEESS_SS_EEEEENS5_IJNS4_10UnderscoreESV_SV_EEEEENS4_13SM90_TMA_LOADENS4_14ComposedLayoutINS4_7SwizzleILi3ELi4ELi3EEENS4_18smem_ptr_flag_bitsILi32EEENSR_INS5_IJNSA_ILi8EEESF_EEENS5_IJSF_SB_EEEEEEEvNS4_8identityESY_S18_vS19_EENS_8epilogue10collective18CollectiveEpilogueINS1B_23Sm100TmaWarpSpecializedILi4ELi2ELi16ELb1ELb0EEEJSG_NS5_IJNSR_ISE_SB_EENSR_INSA_ILi16EEESB_EEEEEfSH_fSH_NS1B_6fusion15FusionCallbacksIS1F_NS1K_17LinearCombinationIffffLNS_15FloatRoundStyleE2EEESG_S1J_JEEENS4_5SM1004TMEM4LOAD26SM100_TMEM_LOAD_32dp32b16xESY_NSZ_INS10_ILi2ELi4ELi3EEES13_NSR_INS5_IJS14_S1H_EEENS5_IJS1H_SB_EEEEEEENS4_39AutoVectorizingCopyWithAssumedAlignmentILi128EEENS4_14SM90_TMA_STOREES1Y_S20_S20_EEEvvEEEEvNT_6ParamsE)
        /*0038*/ 	.word	0x00000000


	//----- nvinfo : EIATTR_MIN_STACK_SIZE
	.align		4
.L_27:
        /*003c*/ 	.byte	0x04, 0x12
        /*003e*/ 	.short	(.L_29 - .L_28)
	.align		4
.L_28:
        /*0040*/ 	.word	index@(_ZN7cutlass13device_kernelINS_4gemm6kernel13GemmUniversalIN4cute5tupleIJiiiiEEENS1_10collective13CollectiveMmaINS1_35MainloopSm100TmaUmmaWarpSpecializedILi4ELi2ELi4ENS5_IJNS4_1CILi1EEESB_SB_EEEEENS5_IJNSA_ILi128EEESE_NSA_ILi32EEEEEEfNS5_IJlSB_lEEEfSH_NS4_8TiledMMAINS4_8MMA_AtomIJNS4_17SM100_MMA_TF32_SSINS_10tfloat32_tESL_fLi128ELi128ELNS4_4UMMA5MajorE0ELSN_0ELNSM_7ScaleInE0ELSO_0EEEEEENS4_6LayoutISC_NS5_IJNSA_ILi0EEESS_SS_EEEEENS5_IJNS4_10UnderscoreESV_SV_EEEEENS4_13SM90_TMA_LOADENS4_14ComposedLayoutINS4_7SwizzleILi3ELi4ELi3EEENS4_18smem_ptr_flag_bitsILi32EEENSR_INS5_IJNSA_ILi8EEESF_EEENS5_IJSF_SB_EEEEEEEvNS4_8identityESY_S18_vS19_EENS_8epilogue10collective18CollectiveEpilogueINS1B_23Sm100TmaWarpSpecializedILi4ELi2ELi16ELb1ELb0EEEJSG_NS5_IJNSR_ISE_SB_EENSR_INSA_ILi16EEESB_EEEEEfSH_fSH_NS1B_6fusion15FusionCallbacksIS1F_NS1K_17LinearCombinationIffffLNS_15FloatRoundStyleE2EEESG_S1J_JEEENS4_5SM1004TMEM4LOAD26SM100_TMEM_LOAD_32dp32b16xESY_NSZ_INS10_ILi2ELi4ELi3EEES13_NSR_INS5_IJS14_S1H_EEENS5_IJS1H_SB_EEEEEEENS4_39AutoVectorizingCopyWithAssumedAlignmentILi128EEENS4_14SM90_TMA_STOREES1Y_S20_S20_EEEvvEEEEvNT_6ParamsE)
        /*0044*/ 	.word	0x00000000
.L_29:


//--------------------- .nv.compat                --------------------------
	.section	.nv.compat,"",@"SHT_CUDA_COMPAT_INFO"
	.align	4
        /*0000*/ 	.byte	0x02, 0x09, 0x01, 0x00, 0x02, 0x02, 0x02, 0x00, 0x02, 0x05, 0x05, 0x00, 0x03, 0x07, 0x01, 0x01
        /*0010*/ 	.byte	0x02, 0x03, 0x01, 0x00, 0x02, 0x06, 0x01, 0x00, 0x04, 0x0b, 0x08, 0x00, 0x09, 0x00, 0x00, 0x00
        /*0020*/ 	.byte	0x00, 0x00, 0x00, 0x00


//--------------------- .nv.info._ZN7cutlass13device_kernelINS_4gemm6kernel13GemmUniversalIN4cute5tupleIJiiiiEEENS1_10collective13CollectiveMmaINS1_35MainloopSm100TmaUmmaWarpSpecializedILi4ELi2ELi4ENS5_IJNS4_1CILi1EEESB_SB_EEEEENS5_IJNSA_ILi128EEESE_NSA_ILi32EEEEEEfNS5_IJlSB_lEEEfSH_NS4_8TiledMMAINS4_8MMA_AtomIJNS4_17SM100_MMA_TF32_SSINS_10tfloat32_tESL_fLi128ELi128ELNS4_4UMMA5MajorE0ELSN_0ELNSM_7ScaleInE0ELSO_0EEEEEENS4_6LayoutISC_NS5_IJNSA_ILi0EEESS_SS_EEEEENS5_IJNS4_10UnderscoreESV_SV_EEEEENS4_13SM90_TMA_LOADENS4_14ComposedLayoutINS4_7SwizzleILi3ELi4ELi3EEENS4_18smem_ptr_flag_bitsILi32EEENSR_INS5_IJNSA_ILi8EEESF_EEENS5_IJSF_SB_EEEEEEEvNS4_8identityESY_S18_vS19_EENS_8epilogue10collective18CollectiveEpilogueINS1B_23Sm100TmaWarpSpecializedILi4ELi2ELi16ELb1ELb0EEEJSG_NS5_IJNSR_ISE_SB_EENSR_INSA_ILi16EEESB_EEEEEfSH_fSH_NS1B_6fusion15FusionCallbacksIS1F_NS1K_17LinearCombinationIffffLNS_15FloatRoundStyleE2EEESG_S1J_JEEENS4_5SM1004TMEM4LOAD26SM100_TMEM_LOAD_32dp32b16xESY_NSZ_INS10_ILi2ELi4ELi3EEES13_NSR_INS5_IJS14_S1H_EEENS5_IJS1H_SB_EEEEEEENS4_39AutoVectorizingCopyWithAssumedAlignmentILi128EEENS4_14SM90_TMA_STOREES1Y_S20_S20_EEEvvEEEEvNT_6ParamsE --------------------------
	.section	.nv.info._ZN7cutlass13device_kernelINS_4gemm6kernel13GemmUniversalIN4cute5tupleIJiiiiEEENS1_10collective13CollectiveMmaINS1_35MainloopSm100TmaUmmaWarpSpecializedILi4ELi2ELi4ENS5_IJNS4_1CILi1EEESB_SB_EEEEENS5_IJNSA_ILi128EEESE_NSA_ILi32EEEEEEfNS5_IJlSB_lEEEfSH_NS4_8TiledMMAINS4_8MMA_AtomIJNS4_17SM100_MMA_TF32_SSINS_10tfloat32_tESL_fLi128ELi128ELNS4_4UMMA5MajorE0ELSN_0ELNSM_7ScaleInE0ELSO_0EEEEEENS4_6LayoutISC_NS5_IJNSA_ILi0EEESS_SS_EEEEENS5_IJNS4_10UnderscoreESV_SV_EEEEENS4_13SM90_TMA_LOADENS4_14ComposedLayoutINS4_7SwizzleILi3ELi4ELi3EEENS4_18smem_ptr_flag_bitsILi32EEENSR_INS5_IJNSA_ILi8EEESF_EEENS5_IJSF_SB_EEEEEEEvNS4_8identityESY_S18_vS19_EENS_8epilogue10collective18CollectiveEpilogueINS1B_23Sm100TmaWarpSpecializedILi4ELi2ELi16ELb1ELb0EEEJSG_NS5_IJNSR_ISE_SB_EENSR_INSA_ILi16EEESB_EEEEEfSH_fSH_NS1B_6fusion15FusionCallbacksIS1F_NS1K_17LinearCombinationIffffLNS_15FloatRoundStyleE2EEESG_S1J_JEEENS4_5SM1004TMEM4LOAD26SM100_TMEM_LOAD_32dp32b16xESY_NSZ_INS10_ILi2ELi4ELi3EEES13_NSR_INS5_IJS14_S1H_EEENS5_IJS1H_SB_EEEEEEENS4_39AutoVectorizingCopyWithAssumedAlignmentILi128EEENS4_14SM90_TMA_STOREES1Y_S20_S20_EEEvvEEEEvNT_6ParamsE,"",@"SHT_CUDA_INFO"
	.sectionflags	@""
	.align	4


	//----- nvinfo : EIATTR_CUDA_API_VERSION
	.align		4
        /*0000*/ 	.byte	0x04, 0x37
        /*0002*/ 	.short	(.L_31 - .L_30)
.L_30:
        /*0004*/ 	.word	0x00000082


	//----- nvinfo : EIATTR_KPARAM_INFO
	.align		4
.L_31:
        /*0008*/ 	.byte	0x04, 0x17
        /*000a*/ 	.short	(.L_33 - .L_32)
.L_32:
        /*000c*/ 	.word	0x00000000
        /*0010*/ 	.short	0x0000
        /*0012*/ 	.short	0x0000
        /*0014*/ 	.byte	0x00, 0xf0, 0x01, 0x20


	//----- nvinfo : EIATTR_AT_ENTRY_FRAGMENTS
	.align		4
.L_33:
        /*0018*/ 	.byte	0x04, 0x4f
        /*001a*/ 	.short	(.L_35 - .L_34)


	//   ....[0]....
.L_34:
        /*001c*/ 	.word	0x00000006


	//----- nvinfo : EIATTR_RESERVED_SMEM_USED
	.align		4
.L_35:
        /*0020*/ 	.byte	0x01, 0x41
	.zero		2


	//----- nvinfo : EIATTR_SPARSE_MMA_MASK
	.align		4
        /*0024*/ 	.byte	0x03, 0x50
        /*0026*/ 	.short	0x0000


	//----- nvinfo : EIATTR_TCGEN05_1CTA_USED
	.align		4
        /*0028*/ 	.byte	0x01, 0x51
	.zero		2


	//----- nvinfo : EIATTR_MAXREG_COUNT
	.align		4
        /*002c*/ 	.byte	0x03, 0x1b
        /*002e*/ 	.short	0x00ff


	//----- nvinfo : EIATTR_NUM_BARRIERS
	.align		4
        /*0030*/ 	.byte	0x02, 0x4c
        /*0032*/ 	.byte	0x07
	.zero		1


	//----- nvinfo : EIATTR_EXTERNS
	.align		4
        /*0034*/ 	.byte	0x04, 0x0f
        /*0036*/ 	.short	(.L_37 - .L_36)


	//   ....[0]....
	.align		4
.L_36:
        /*0038*/ 	.word	index@(__assertfail)


	//----- nvinfo : EIATTR_MERCURY_ISA_VERSION
	.align		4
.L_37:
        /*003c*/ 	.byte	0x03, 0x5f
        /*003e*/ 	.short	0x0101


	//----- nvinfo : EIATTR_INT_WARP_WIDE_INSTR_OFFSETS
	.align		4
        /*0040*/ 	.byte	0x04, 0x31
        /*0042*/ 	.short	(.L_39 - .L_38)


	//   ....[0]....
.L_38:
        /*0044*/ 	.word	0x00001dc0


	//   ....[1]....
        /*0048*/ 	.word	0x00003800


	//   ....[2]....
        /*004c*/ 	.word	0x00003830


	//   ....[3]....
        /*0050*/ 	.word	0x00003880


	//   ....[4]....
        /*0054*/ 	.word	0x00004180


	//   ....[5]....
        /*0058*/ 	.word	0x000041e0


	//   ....[6]....
        /*005c*/ 	.word	0x000042d0


	//   ....[7]....
        /*0060*/ 	.word	0x00004340


	//   ....[8]....
        /*0064*/ 	.word	0x00004430


	//   ....[9]....
        /*0068*/ 	.word	0x000044a0


	//   ....[10]....
        /*006c*/ 	.word	0x000045a0


	//   ....[11]....
        /*0070*/ 	.word	0x00004620


	//   ....[12]....
        /*0074*/ 	.word	0x00004720


	//   ....[13]....
        /*0078*/ 	.word	0x000047f0


	//   ....[14]....
        /*007c*/ 	.word	0x00004890


	//   ....[15]....
        /*0080*/ 	.word	0x00004960


	//   ....[16]....
        /*0084*/ 	.word	0x00004a10


	//   ....[17]....
        /*0088*/ 	.word	0x00004af0


	//   ....[18]....
        /*008c*/ 	.word	0x00004c70


	//   ....[19]....
        /*0090*/ 	.word	0x00004dc0


	//----- nvinfo : EIATTR_COOP_GROUP_MASK_REGIDS
	.align		4
.L_39:
        /*0094*/ 	.byte	0x04, 0x29
        /*0096*/ 	.short	(.L_41 - .L_40)


	//   ....[0]....
.L_40:
        /*0098*/ 	.word	0xffffffff


	//   ....[1]....
        /*009c*/ 	.word	0xffffffff


	//   ....[2]....
        /*00a0*/ 	.word	0xffffffff


	//   ....[3]....
        /*00a4*/ 	.word	0xffffffff


	//   ....[4]....
        /*00a8*/ 	.word	0xffffffff


	//   ....[5]....
        /*00ac*/ 	.word	0xffffffff


	//   ....[6]....
        /*00b0*/ 	.word	0xffffffff


	//   ....[7]....
        /*00b4*/ 	.word	0xffffffff


	//   ....[8]....
        /*00b8*/ 	.word	0xffffffff


	//   ....[9]....
        /*00bc*/ 	.word	0xffffffff


	//   ....[10]....
        /*00c0*/ 	.word	0xffffffff


	//   ....[11]....
        /*00c4*/ 	.word	0xffffffff


	//   ....[12]....
        /*00c8*/ 	.word	0xffffffff


	//----- nvinfo : EIATTR_COOP_GROUP_INSTR_OFFSETS
	.align		4
.L_41:
        /*00cc*/ 	.byte	0x04, 0x28
        /*00ce*/ 	.short	(.L_43 - .L_42)


	//   ....[0]....
.L_42:
        /*00d0*/ 	.word	0x00000090


	//   ....[1]....
        /*00d4*/ 	.word	0x000004d0


	//   ....[2]....
        /*00d8*/ 	.word	0x00000640


	//   ....[3]....
        /*00dc*/ 	.word	0x000007e0


	//   ....[4]....
        /*00e0*/ 	.word	0x000008e0


	//   ....[5]....
        /*00e4*/ 	.word	0x00000a50


	//   ....[6]....
        /*00e8*/ 	.word	0x00000bf0


	//   ....[7]....
        /*00ec*/ 	.word	0x00001ca0


	//   ....[8]....
        /*00f0*/ 	.word	0x00002a80


	//   ....[9]....
        /*00f4*/ 	.word	0x00002c90


	//   ....[10]....
        /*00f8*/ 	.word	0x00002cc0


	//   ....[11]....
        /*00fc*/ 	.word	0x000036f0


	//   ....[12]....
        /*0100*/ 	.word	0x00003920


	//----- nvinfo : EIATTR_VRC_CTA_INIT_COUNT
	.align		4
.L_43:
        /*0104*/ 	.byte	0x02, 0x4a
        /*0106*/ 	.byte	0x80
	.zero		1


	//----- nvinfo : EIATTR_SYSCALL_OFFSETS
	.align		4
        /*0108*/ 	.byte	0x04, 0x46
        /*010a*/ 	.short	(.L_45 - .L_44)


	//   ....[0]....
.L_44:
        /*010c*/ 	.word	0x00005830


	//   ....[1]....
        /*0110*/ 	.word	0x00005920


	//   ....[2]....
        /*0114*/ 	.word	0x00006080


	//   ....[3]....
        /*0118*/ 	.word	0x00006800


	//   ....[4]....
        /*011c*/ 	.word	0x00006f50


	//   ....[5]....
        /*0120*/ 	.word	0x000076f0


	//   ....[6]....
        /*0124*/ 	.word	0x00007e90


	//   ....[7]....
        /*0128*/ 	.word	0x00008660


	//   ....[8]....
        /*012c*/ 	.word	0x00008e00


	//   ....[9]....
        /*0130*/ 	.word	0x00009550


	//----- nvinfo : EIATTR_MBARRIER_INSTR_OFFSETS
	.align		4
.L_45:
        /*0134*/ 	.byte	0x04, 0x39
        /*0136*/ 	.short	(.L_47 - .L_46)


	//   ....[0]....
.L_46:
        /*0138*/ 	.word	0x000005b0
        /*013c*/ 	.word	0x000000ff
        /*0140*/ 	.word	0x00000000
        /*0144*/ 	.short	0x0100
        /*0146*/ 	.byte	0x05
	.zero		1


	//   ....[1]....
        /*0148*/ 	.word	0x000005c0
        /*014c*/ 	.word	0x000000ff
        /*0150*/ 	.word	0x00000020
        /*0154*/ 	.short	0x0100
        /*0156*/ 	.byte	0x05
	.zero		1


	//   ....[2]....
        /*0158*/ 	.word	0x000005d0
        /*015c*/ 	.word	0x000000ff
        /*0160*/ 	.word	0x00000008
        /*0164*/ 	.short	0x0100
        /*0166*/ 	.byte	0x05
	.zero		1


	//   ....[3]....
        /*0168*/ 	.word	0x000005e0
        /*016c*/ 	.word	0x000000ff
        /*0170*/ 	.word	0x00000028
        /*0174*/ 	.short	0x0100
        /*0176*/ 	.byte	0x05
	.zero		1


	//   ....[4]....
        /*0178*/ 	.word	0x000005f0
        /*017c*/ 	.word	0x000000ff
        /*0180*/ 	.word	0x00000010
        /*0184*/ 	.short	0x0100
        /*0186*/ 	.byte	0x05
	.zero		1


	//   ....[5]....
        /*0188*/ 	.word	0x00000600
        /*018c*/ 	.word	0x000000ff
        /*0190*/ 	.word	0x00000030
        /*0194*/ 	.short	0x0100
        /*0196*/ 	.byte	0x05
	.zero		1


	//   ....[6]....
        /*0198*/ 	.word	0x00000610
        /*019c*/ 	.word	0x000000ff
        /*01a0*/ 	.word	0x00000018
        /*01a4*/ 	.short	0x0100
        /*01a6*/ 	.byte	0x05
	.zero		1


	//   ....[7]....
        /*01a8*/ 	.word	0x00000620
        /*01ac*/ 	.word	0x000000ff
        /*01b0*/ 	.word	0x00000038
        /*01b4*/ 	.short	0x0100
        /*01b6*/ 	.byte	0x05
	.zero		1


	//   ....[8]....
        /*01b8*/ 	.word	0x00000750
        /*01bc*/ 	.word	0x000000ff
        /*01c0*/ 	.word	0x00000040
        /*01c4*/ 	.short	0x0100
        /*01c6*/ 	.byte	0x07
	.zero		1


	//   ....[9]....
        /*01c8*/ 	.word	0x00000760
        /*01cc*/ 	.word	0x000000ff
        /*01d0*/ 	.word	0x00000060
        /*01d4*/ 	.short	0x0100
        /*01d6*/ 	.byte	0x07
	.zero		1


	//   ....[10]....
        /*01d8*/ 	.word	0x00000770
        /*01dc*/ 	.word	0x000000ff
        /*01e0*/ 	.word	0x00000048
        /*01e4*/ 	.short	0x0100
        /*01e6*/ 	.byte	0x07
	.zero		1


	//   ....[11]....
        /*01e8*/ 	.word	0x00000780
        /*01ec*/ 	.word	0x000000ff
        /*01f0*/ 	.word	0x00000068
        /*01f4*/ 	.short	0x0100
        /*01f6*/ 	.byte	0x07
	.zero		1


	//   ....[12]....
        /*01f8*/ 	.word	0x00000790
        /*01fc*/ 	.word	0x000000ff
        /*0200*/ 	.word	0x00000050
        /*0204*/ 	.short	0x0100
        /*0206*/ 	.byte	0x07
	.zero		1


	//   ....[13]....
        /*0208*/ 	.word	0x000007a0
        /*020c*/ 	.word	0x000000ff
        /*0210*/ 	.word	0x00000070
        /*0214*/ 	.short	0x0100
        /*0216*/ 	.byte	0x07
	.zero		1


	//   ....[14]....
        /*0218*/ 	.word	0x000007b0
        /*021c*/ 	.word	0x000000ff
        /*0220*/ 	.word	0x00000058
        /*0224*/ 	.short	0x0100
        /*0226*/ 	.byte	0x07
	.zero		1


	//   ....[15]....
        /*0228*/ 	.word	0x000007c0
        /*022c*/ 	.word	0x000000ff
        /*0230*/ 	.word	0x00000078
        /*0234*/ 	.short	0x0100
        /*0236*/ 	.byte	0x07
	.zero		1


	//   ....[16]....
        /*0238*/ 	.word	0x000008b0
        /*023c*/ 	.word	0x000000ff
        /*0240*/ 	.word	0x00000080
        /*0244*/ 	.short	0x0100
        /*0246*/ 	.byte	0x05
	.zero		1


	//   ....[17]....
        /*0248*/ 	.word	0x000008c0
        /*024c*/ 	.word	0x000000ff
        /*0250*/ 	.word	0x00000088
        /*0254*/ 	.short	0x0100
        /*0256*/ 	.byte	0x05
	.zero		1


	//   ....[18]....
        /*0258*/ 	.word	0x00000a00
        /*025c*/ 	.word	0x000000ff
        /*0260*/ 	.word	0x00000090
        /*0264*/ 	.short	0x0100
        /*0266*/ 	.byte	0x05
	.zero		1


	//   ....[19]....
        /*0268*/ 	.word	0x00000a10
        /*026c*/ 	.word	0x000000ff
        /*0270*/ 	.word	0x000000a0
        /*0274*/ 	.short	0x0100
        /*0276*/ 	.byte	0x05
	.zero		1


	//   ....[20]....
        /*0278*/ 	.word	0x00000a20
        /*027c*/ 	.word	0x000000ff
        /*0280*/ 	.word	0x00000098
        /*0284*/ 	.short	0x0100
        /*0286*/ 	.byte	0x05
	.zero		1


	//   ....[21]....
        /*0288*/ 	.word	0x00000a30
        /*028c*/ 	.word	0x000000ff
        /*0290*/ 	.word	0x000000a8
        /*0294*/ 	.short	0x0100
        /*0296*/ 	.byte	0x05
	.zero		1


	//   ....[22]....
        /*0298*/ 	.word	0x00000b60
        /*029c*/ 	.word	0x000000ff
        /*02a0*/ 	.word	0x000000b0
        /*02a4*/ 	.short	0x0100
        /*02a6*/ 	.byte	0x07
	.zero		1


	//   ....[23]....
        /*02a8*/ 	.word	0x00000b70
        /*02ac*/ 	.word	0x000000ff
        /*02b0*/ 	.word	0x000000d0
        /*02b4*/ 	.short	0x0100
        /*02b6*/ 	.byte	0x07
	.zero		1


	//   ....[24]....
        /*02b8*/ 	.word	0x00000b80
        /*02bc*/ 	.word	0x000000ff
        /*02c0*/ 	.word	0x000000b8
        /*02c4*/ 	.short	0x0100
        /*02c6*/ 	.byte	0x07
	.zero		1


	//   ....[25]....
        /*02c8*/ 	.word	0x00000b90
        /*02cc*/ 	.word	0x000000ff
        /*02d0*/ 	.word	0x000000d8
        /*02d4*/ 	.short	0x0100
        /*02d6*/ 	.byte	0x07
	.zero		1


	//   ....[26]....
        /*02d8*/ 	.word	0x00000ba0
        /*02dc*/ 	.word	0x000000ff
        /*02e0*/ 	.word	0x000000c0
        /*02e4*/ 	.short	0x0100
        /*02e6*/ 	.byte	0x07
	.zero		1


	//   ....[27]....
        /*02e8*/ 	.word	0x00000bb0
        /*02ec*/ 	.word	0x000000ff
        /*02f0*/ 	.word	0x000000e0
        /*02f4*/ 	.short	0x0100
        /*02f6*/ 	.byte	0x07
	.zero		1


	//   ....[28]....
        /*02f8*/ 	.word	0x00000bc0
        /*02fc*/ 	.word	0x000000ff
        /*0300*/ 	.word	0x000000c8
        /*0304*/ 	.short	0x0100
        /*0306*/ 	.byte	0x07
	.zero		1


	//   ....[29]....
        /*0308*/ 	.word	0x00000bd0
        /*030c*/ 	.word	0x000000ff
        /*0310*/ 	.word	0x000000e8
        /*0314*/ 	.short	0x0100
        /*0316*/ 	.byte	0x07
	.zero		1


	//   ....[30]....
        /*0318*/ 	.word	0x00000cc0
        /*031c*/ 	.word	0x000000ff
        /*0320*/ 	.word	0x000000f0
        /*0324*/ 	.short	0x0100
        /*0326*/ 	.byte	0x05
	.zero		1


	//   ....[31]....
        /*0328*/ 	.word	0x00000cd0
        /*032c*/ 	.word	0x000000ff
        /*0330*/ 	.word	0x00000100
        /*0334*/ 	.short	0x0100
        /*0336*/ 	.byte	0x05
	.zero		1


	//   ....[32]....
        /*0338*/ 	.word	0x00000ce0
        /*033c*/ 	.word	0x000000ff
        /*0340*/ 	.word	0x000000f8
        /*0344*/ 	.short	0x0100
        /*0346*/ 	.byte	0x05
	.zero		1


	//   ....[33]....
        /*0348*/ 	.word	0x00000cf0
        /*034c*/ 	.word	0x000000ff
        /*0350*/ 	.word	0x00000108
        /*0354*/ 	.short	0x0100
        /*0356*/ 	.byte	0x05
	.zero		1


	//   ....[34]....
        /*0358*/ 	.word	0x000015c0
        /*035c*/ 	.word	0x00000002
        /*0360*/ 	.word	0x00000100
        /*0364*/ 	.short	0x010a
        /*0366*/ 	.byte	0xff
	.zero		1


	//   ....[35]....
        /*0368*/ 	.word	0x000015f0
        /*036c*/ 	.word	0x00000002
        /*0370*/ 	.word	0x000000f0
        /*0374*/ 	.short	0x0101
        /*0376*/ 	.byte	0xff
	.zero		1


	//   ....[36]....
        /*0378*/ 	.word	0x000016c0
        /*037c*/ 	.word	0x000000ff
        /*0380*/ 	.word	0x00000020
        /*0384*/ 	.short	0x010a
        /*0386*/ 	.byte	0x08
	.zero		1


	//   ....[37]....
        /*0388*/ 	.word	0x00001760
        /*038c*/ 	.word	0x000000ff
        /*0390*/ 	.word	0x00000020
        /*0394*/ 	.short	0x010a
        /*0396*/ 	.byte	0x21
	.zero		1


	//   ....[38]....
        /*0398*/ 	.word	0x000018c0
        /*039c*/ 	.word	0x000000ff
        /*03a0*/ 	.word	0x00000020
        /*03a4*/ 	.short	0x010a
        /*03a6*/ 	.byte	0x08
	.zero		1


	//   ....[39]....
        /*03a8*/ 	.word	0x000019b0
        /*03ac*/ 	.word	0x000000ff
        /*03b0*/ 	.word	0x00000088
        /*03b4*/ 	.short	0x0101
        /*03b6*/ 	.byte	0x04
	.zero		1


	//   ....[40]....
        /*03b8*/ 	.word	0x000019d0
        /*03bc*/ 	.word	0x000000ff
        /*03c0*/ 	.word	0x00000020
        /*03c4*/ 	.short	0x010a
        /*03c6*/ 	.byte	0x08
	.zero		1


	//   ....[41]....
        /*03c8*/ 	.word	0x00001a50
        /*03cc*/ 	.word	0x000000ff
        /*03d0*/ 	.word	0x00000020
        /*03d4*/ 	.short	0x010a
        /*03d6*/ 	.byte	0x11
	.zero		1


	//   ....[42]....
        /*03d8*/ 	.word	0x00001bb0
        /*03dc*/ 	.word	0x000000ff
        /*03e0*/ 	.word	0x00000020
        /*03e4*/ 	.short	0x010a
        /*03e6*/ 	.byte	0x08
	.zero		1


	//   ....[43]....
        /*03e8*/ 	.word	0x00001cd0
        /*03ec*/ 	.word	0x00000002
        /*03f0*/ 	.word	0x00000090
        /*03f4*/ 	.short	0x010a
        /*03f6*/ 	.byte	0xff
	.zero		1


	//   ....[44]....
        /*03f8*/ 	.word	0x00001d90
        /*03fc*/ 	.word	0x00000002
        /*0400*/ 	.word	0x00000000
        /*0404*/ 	.short	0x0101
        /*0406*/ 	.byte	0xff
	.zero		1


	//   ....[45]....
        /*0408*/ 	.word	0x000022f0
        /*040c*/ 	.word	0x000000ff
        /*0410*/ 	.word	0x00000000
        /*0414*/ 	.short	0x010a
        /*0416*/ 	.byte	0x05
	.zero		1


	//   ....[46]....
        /*0418*/ 	.word	0x00002380
        /*041c*/ 	.word	0x000000ff
        /*0420*/ 	.word	0x00000000
        /*0424*/ 	.short	0x010a
        /*0426*/ 	.byte	0x05
	.zero		1


	//   ....[47]....
        /*0428*/ 	.word	0x00002410
        /*042c*/ 	.word	0x000000ff
        /*0430*/ 	.word	0x00000000
        /*0434*/ 	.short	0x010a
        /*0436*/ 	.byte	0x05
	.zero		1


	//   ....[48]....
        /*0438*/ 	.word	0x000024b0
        /*043c*/ 	.word	0x00000000
        /*0440*/ 	.word	0x00000000
        /*0444*/ 	.short	0x010a
        /*0446*/ 	.byte	0xff
	.zero		1


	//   ....[49]....
        /*0448*/ 	.word	0x000025d0
        /*044c*/ 	.word	0x00000000
        /*0450*/ 	.word	0x000000f0
        /*0454*/ 	.short	0x010a
        /*0456*/ 	.byte	0xff
	.zero		1


	//   ....[50]....
        /*0458*/ 	.word	0x00002640
        /*045c*/ 	.word	0x00000000
        /*0460*/ 	.word	0x00000000
        /*0464*/ 	.short	0x0101
        /*0466*/ 	.byte	0xff
	.zero		1


	//   ....[51]....
        /*0468*/ 	.word	0x00002660
        /*046c*/ 	.word	0x000000ff
        /*0470*/ 	.word	0x000000a0
        /*0474*/ 	.short	0x010a
        /*0476*/ 	.byte	0x05
	.zero		1


	//   ....[52]....
        /*0478*/ 	.word	0x00002780
        /*047c*/ 	.word	0x00000000
        /*0480*/ 	.word	0x00000090
        /*0484*/ 	.short	0x010a
        /*0486*/ 	.byte	0xff
	.zero		1


	//   ....[53]....
        /*0488*/ 	.word	0x00002880
        /*048c*/ 	.word	0x00000000
        /*0490*/ 	.word	0x00000000
        /*0494*/ 	.short	0x0101
        /*0496*/ 	.byte	0xff
	.zero		1


	//   ....[54]....
        /*0498*/ 	.word	0x00002910
        /*049c*/ 	.word	0x000000ff
        /*04a0*/ 	.word	0x000000a0
        /*04a4*/ 	.short	0x0106
        /*04a6*/ 	.byte	0x05
	.zero		1


	//   ....[55]....
        /*04a8*/ 	.word	0x00002930
        /*04ac*/ 	.word	0x000000ff
        /*04b0*/ 	.word	0x000000a0
        /*04b4*/ 	.short	0x010a
        /*04b6*/ 	.byte	0x05
	.zero		1


	//   ....[56]....
        /*04b8*/ 	.word	0x000029c0
        /*04bc*/ 	.word	0x000000ff
        /*04c0*/ 	.word	0x000000a0
        /*04c4*/ 	.short	0x0106
        /*04c6*/ 	.byte	0x04
	.zero		1


	//   ....[57]....
        /*04c8*/ 	.word	0x00002a00
        /*04cc*/ 	.word	0x00000000
        /*04d0*/ 	.word	0x000000a0
        /*04d4*/ 	.short	0x010a
        /*04d6*/ 	.byte	0xff
	.zero		1


	//   ....[58]....
        /*04d8*/ 	.word	0x00002f40
        /*04dc*/ 	.word	0x00000000
        /*04e0*/ 	.word	0x00000090
        /*04e4*/ 	.short	0x010a
        /*04e6*/ 	.byte	0xff
	.zero		1


	//   ....[59]....
        /*04e8*/ 	.word	0x00003050
        /*04ec*/ 	.word	0x00000003
        /*04f0*/ 	.word	0x00000000
        /*04f4*/ 	.short	0x0101
        /*04f6*/ 	.byte	0xff
	.zero		1


	//   ....[60]....
        /*04f8*/ 	.word	0x00003060
        /*04fc*/ 	.word	0x000000ff
        /*0500*/ 	.word	0x00000000
        /*0504*/ 	.short	0x010a
        /*0506*/ 	.byte	0x06
	.zero		1


	//   ....[61]....
        /*0508*/ 	.word	0x00003080
        /*050c*/ 	.word	0x000000ff
        /*0510*/ 	.word	0x000000d0
        /*0514*/ 	.short	0x010a
        /*0516*/ 	.byte	0x07
	.zero		1


	//   ....[62]....
        /*0518*/ 	.word	0x00003150
        /*051c*/ 	.word	0x000000ff
        /*0520*/ 	.word	0x00000000
        /*0524*/ 	.short	0x010a
        /*0526*/ 	.byte	0x06
	.zero		1


	//   ....[63]....
        /*0528*/ 	.word	0x00003280
        /*052c*/ 	.word	0x000000ff
        /*0530*/ 	.word	0x00000000
        /*0534*/ 	.short	0x010a
        /*0536*/ 	.byte	0x1a
	.zero		1


	//   ....[64]....
        /*0538*/ 	.word	0x00003520
        /*053c*/ 	.word	0x000000ff
        /*0540*/ 	.word	0x00000000
        /*0544*/ 	.short	0x010a
        /*0546*/ 	.byte	0x06
	.zero		1


	//   ....[65]....
        /*0548*/ 	.word	0x000035b0
        /*054c*/ 	.word	0x000000ff
        /*0550*/ 	.word	0x00000000
        /*0554*/ 	.short	0x010a
        /*0556*/ 	.byte	0x06
	.zero		1


	//   ....[66]....
        /*0558*/ 	.word	0x00003640
        /*055c*/ 	.word	0x000000ff
        /*0560*/ 	.word	0x00000000
        /*0564*/ 	.short	0x010a
        /*0566*/ 	.byte	0x06
	.zero		1


	//   ....[67]....
        /*0568*/ 	.word	0x000036d0
        /*056c*/ 	.word	0x000000ff
        /*0570*/ 	.word	0x00000000
        /*0574*/ 	.short	0x010a
        /*0576*/ 	.byte	0x07
	.zero		1


	//   ....[68]....
        /*0578*/ 	.word	0x00003b20
        /*057c*/ 	.word	0x00000000
        /*0580*/ 	.word	0x00000090
        /*0584*/ 	.short	0x010a
        /*0586*/ 	.byte	0xff
	.zero		1


	//   ....[69]....
        /*0588*/ 	.word	0x00003be0
        /*058c*/ 	.word	0x00000000
        /*0590*/ 	.word	0x00000000
        /*0594*/ 	.short	0x0101
        /*0596*/ 	.byte	0xff
	.zero		1


	//   ....[70]....
        /*0598*/ 	.word	0x00003f00
        /*059c*/ 	.word	0x000000ff
        /*05a0*/ 	.word	0x00000088
        /*05a4*/ 	.short	0x010a
        /*05a6*/ 	.byte	0x07
	.zero		1


	//   ....[71]....
        /*05a8*/ 	.word	0x00004100
        /*05ac*/ 	.word	0x000000ff
        /*05b0*/ 	.word	0x00000060
        /*05b4*/ 	.short	0x010a
        /*05b6*/ 	.byte	0x07
	.zero		1


	//   ....[72]....
        /*05b8*/ 	.word	0x00004280
        /*05bc*/ 	.word	0x000000ff
        /*05c0*/ 	.word	0x00000040
        /*05c4*/ 	.short	0x010b
        /*05c6*/ 	.byte	0x07
	.zero		1


	//   ....[73]....
        /*05c8*/ 	.word	0x00004290
        /*05cc*/ 	.word	0x000000ff
        /*05d0*/ 	.word	0x00000000
        /*05d4*/ 	.short	0x0101
        /*05d6*/ 	.byte	0x15
	.zero		1


	//   ....[74]....
        /*05d8*/ 	.word	0x000042a0
        /*05dc*/ 	.word	0x000000ff
        /*05e0*/ 	.word	0x00000068
        /*05e4*/ 	.short	0x010a
        /*05e6*/ 	.byte	0x07
	.zero		1


	//   ....[75]....
        /*05e8*/ 	.word	0x000043e0
        /*05ec*/ 	.word	0x000000ff
        /*05f0*/ 	.word	0x00000048
        /*05f4*/ 	.short	0x010b
        /*05f6*/ 	.byte	0x07
	.zero		1


	//   ....[76]....
        /*05f8*/ 	.word	0x000043f0
        /*05fc*/ 	.word	0x000000ff
        /*0600*/ 	.word	0x00000000
        /*0604*/ 	.short	0x0101
        /*0606*/ 	.byte	0x0f
	.zero		1


	//   ....[77]....
        /*0608*/ 	.word	0x00004400
        /*060c*/ 	.word	0x000000ff
        /*0610*/ 	.word	0x00000070
        /*0614*/ 	.short	0x010a
        /*0616*/ 	.byte	0x07
	.zero		1


	//   ....[78]....
        /*0618*/ 	.word	0x00004550
        /*061c*/ 	.word	0x000000ff
        /*0620*/ 	.word	0x00000050
        /*0624*/ 	.short	0x010b
        /*0626*/ 	.byte	0x07
	.zero		1


	//   ....[79]....
        /*0628*/ 	.word	0x00004560
        /*062c*/ 	.word	0x000000ff
        /*0630*/ 	.word	0x00000000
        /*0634*/ 	.short	0x0101
        /*0636*/ 	.byte	0x0e
	.zero		1


	//   ....[80]....
        /*0638*/ 	.word	0x00004570
        /*063c*/ 	.word	0x000000ff
        /*0640*/ 	.word	0x00000078
        /*0644*/ 	.short	0x010a
        /*0646*/ 	.byte	0x07
	.zero		1


	//   ....[81]....
        /*0648*/ 	.word	0x000046d0
        /*064c*/ 	.word	0x000000ff
        /*0650*/ 	.word	0x00000058
        /*0654*/ 	.short	0x010b
        /*0656*/ 	.byte	0x07
	.zero		1


	//   ....[82]....
        /*0658*/ 	.word	0x000046e0
        /*065c*/ 	.word	0x000000ff
        /*0660*/ 	.word	0x00000000
        /*0664*/ 	.short	0x0101
        /*0666*/ 	.byte	0x0d
	.zero		1


	//   ....[83]....
        /*0668*/ 	.word	0x000046f0
        /*066c*/ 	.word	0x000000ff
        /*0670*/ 	.word	0x00000060
        /*0674*/ 	.short	0x010a
        /*0676*/ 	.byte	0x07
	.zero		1


	//   ....[84]....
        /*0678*/ 	.word	0x00004840
        /*067c*/ 	.word	0x000000ff
        /*0680*/ 	.word	0x00000040
        /*0684*/ 	.short	0x010b
        /*0686*/ 	.byte	0x07
	.zero		1


	//   ....[85]....
        /*0688*/ 	.word	0x00004850
        /*068c*/ 	.word	0x000000ff
        /*0690*/ 	.word	0x00000000
        /*0694*/ 	.short	0x0101
        /*0696*/ 	.byte	0x15
	.zero		1


	//   ....[86]....
        /*0698*/ 	.word	0x00004860
        /*069c*/ 	.word	0x000000ff
        /*06a0*/ 	.word	0x00000068
        /*06a4*/ 	.short	0x010a
        /*06a6*/ 	.byte	0x07
	.zero		1


	//   ....[87]....
        /*06a8*/ 	.word	0x000049b0
        /*06ac*/ 	.word	0x000000ff
        /*06b0*/ 	.word	0x00000048
        /*06b4*/ 	.short	0x010b
        /*06b6*/ 	.byte	0x07
	.zero		1


	//   ....[88]....
        /*06b8*/ 	.word	0x000049c0
        /*06bc*/ 	.word	0x000000ff
        /*06c0*/ 	.word	0x00000000
        /*06c4*/ 	.short	0x0101
        /*06c6*/ 	.byte	0x0f
	.zero		1


	//   ....[89]....
        /*06c8*/ 	.word	0x000049d0
        /*06cc*/ 	.word	0x000000ff
        /*06d0*/ 	.word	0x00000070
        /*06d4*/ 	.short	0x010a
        /*06d6*/ 	.byte	0x07
	.zero		1


	//   ....[90]....
        /*06d8*/ 	.word	0x00004b50
        /*06dc*/ 	.word	0x000000ff
        /*06e0*/ 	.word	0x00000050
        /*06e4*/ 	.short	0x010b
        /*06e6*/ 	.byte	0x07
	.zero		1


	//   ....[91]....
        /*06e8*/ 	.word	0x00004b90
        /*06ec*/ 	.word	0x000000ff
        /*06f0*/ 	.word	0x00000000
        /*06f4*/ 	.short	0x0101
        /*06f6*/ 	.byte	0x0e
	.zero		1


	//   ....[92]....
        /*06f8*/ 	.word	0x00004bd0
        /*06fc*/ 	.word	0x000000ff
        /*0700*/ 	.word	0x00000078
        /*0704*/ 	.short	0x010a
        /*0706*/ 	.byte	0x07
	.zero		1


	//   ....[93]....
        /*0708*/ 	.word	0x00004e00
        /*070c*/ 	.word	0x000000ff
        /*0710*/ 	.word	0x00000058
        /*0714*/ 	.short	0x010b
        /*0716*/ 	.byte	0x07
	.zero		1


	//   ....[94]....
        /*0718*/ 	.word	0x00004e20
        /*071c*/ 	.word	0x000000ff
        /*0720*/ 	.word	0x00000000
        /*0724*/ 	.short	0x0101
        /*0726*/ 	.byte	0x0d
	.zero		1


	//   ....[95]....
        /*0728*/ 	.word	0x00004e40
        /*072c*/ 	.word	0x000000ff
        /*0730*/ 	.word	0x00000060
        /*0734*/ 	.short	0x010a
        /*0736*/ 	.byte	0x07
	.zero		1


	//   ....[96]....
        /*0738*/ 	.word	0x00004e60
        /*073c*/ 	.word	0x000000ff
        /*0740*/ 	.word	0x00000068
        /*0744*/ 	.short	0x010a
        /*0746*/ 	.byte	0x07
	.zero		1


	//   ....[97]....
        /*0748*/ 	.word	0x00004e80
        /*074c*/ 	.word	0x000000ff
        /*0750*/ 	.word	0x00000070
        /*0754*/ 	.short	0x010a
        /*0756*/ 	.byte	0x07
	.zero		1


	//   ....[98]....
        /*0758*/ 	.word	0x00004ed0
        /*075c*/ 	.word	0x00000002
        /*0760*/ 	.word	0x00000078
        /*0764*/ 	.short	0x010a
        /*0766*/ 	.byte	0xff
	.zero		1


	//   ....[99]....
        /*0768*/ 	.word	0x000051f0
        /*076c*/ 	.word	0x00000000
        /*0770*/ 	.word	0x00000090
        /*0774*/ 	.short	0x010a
        /*0776*/ 	.byte	0xff
	.zero		1


	//   ....[100]....
        /*0778*/ 	.word	0x00005300
        /*077c*/ 	.word	0x00000000
        /*0780*/ 	.word	0x00000000
        /*0784*/ 	.short	0x0101
        /*0786*/ 	.byte	0xff
	.zero		1


	//   ....[101]....
        /*0788*/ 	.word	0x00005d50
        /*078c*/ 	.word	0x000000ff
        /*0790*/ 	.word	0x00000040
        /*0794*/ 	.short	0x010a
        /*0796*/ 	.byte	0x30
	.zero		1


	//   ....[102]....
        /*0798*/ 	.word	0x00005d80
        /*079c*/ 	.word	0x00000053
        /*07a0*/ 	.word	0x000000b0
        /*07a4*/ 	.short	0x010a
        /*07a6*/ 	.byte	0xff
	.zero		1


	//   ....[103]....
        /*07a8*/ 	.word	0x00005e70
        /*07ac*/ 	.word	0x000000ff
        /*07b0*/ 	.word	0x00000040
        /*07b4*/ 	.short	0x010a
        /*07b6*/ 	.byte	0x30
	.zero		1


	//   ....[104]....
        /*07b8*/ 	.word	0x00005f60
        /*07bc*/ 	.word	0x00000053
        /*07c0*/ 	.word	0x000000b0
        /*07c4*/ 	.short	0x010a
        /*07c6*/ 	.byte	0xff
	.zero		1


	//   ....[105]....
        /*07c8*/ 	.word	0x00006530
        /*07cc*/ 	.word	0x00000000
        /*07d0*/ 	.word	0x00000000
        /*07d4*/ 	.short	0x0101
        /*07d6*/ 	.byte	0xff
	.zero		1


	//   ....[106]....
        /*07d8*/ 	.word	0x00006540
        /*07dc*/ 	.word	0x00000002
        /*07e0*/ 	.word	0x00000040
        /*07e4*/ 	.short	0x010a
        /*07e6*/ 	.byte	0xff
	.zero		1


	//   ....[107]....
        /*07e8*/ 	.word	0x00006620
        /*07ec*/ 	.word	0x00000002
        /*07f0*/ 	.word	0x00000040
        /*07f4*/ 	.short	0x010a
        /*07f6*/ 	.byte	0xff
	.zero		1


	//   ....[108]....
        /*07f8*/ 	.word	0x00006c80
        /*07fc*/ 	.word	0x00000010
        /*0800*/ 	.word	0x00000000
        /*0804*/ 	.short	0x0101
        /*0806*/ 	.byte	0xff
	.zero		1


	//   ....[109]....
        /*0808*/ 	.word	0x00006ca0
        /*080c*/ 	.word	0x00000000
        /*0810*/ 	.word	0x00000040
        /*0814*/ 	.short	0x010a
        /*0816*/ 	.byte	0xff
	.zero		1


	//   ....[110]....
        /*0818*/ 	.word	0x00006d70
        /*081c*/ 	.word	0x00000000
        /*0820*/ 	.word	0x00000040
        /*0824*/ 	.short	0x010a
        /*0826*/ 	.byte	0xff
	.zero		1


	//   ....[111]....
        /*0828*/ 	.word	0x000073e0
        /*082c*/ 	.word	0x00000010
        /*0830*/ 	.word	0x00000000
        /*0834*/ 	.short	0x0101
        /*0836*/ 	.byte	0xff
	.zero		1


	//   ....[112]....
        /*0838*/ 	.word	0x00007400
        /*083c*/ 	.word	0x00000000
        /*0840*/ 	.word	0x00000040
        /*0844*/ 	.short	0x010a
        /*0846*/ 	.byte	0xff
	.zero		1


	//   ....[113]....
        /*0848*/ 	.word	0x000074d0
        /*084c*/ 	.word	0x00000000
        /*0850*/ 	.word	0x00000040
        /*0854*/ 	.short	0x010a
        /*0856*/ 	.byte	0xff
	.zero		1


	//   ....[114]....
        /*0858*/ 	.word	0x00007b70
        /*085c*/ 	.word	0x00000010
        /*0860*/ 	.word	0x00000000
        /*0864*/ 	.short	0x0101
        /*0866*/ 	.byte	0xff
	.zero		1


	//   ....[115]....
        /*0868*/ 	.word	0x00007b90
        /*086c*/ 	.word	0x00000000
        /*0870*/ 	.word	0x00000040
        /*0874*/ 	.short	0x010a
        /*0876*/ 	.byte	0xff
	.zero		1


	//   ....[116]....
        /*0878*/ 	.word	0x00007c60
        /*087c*/ 	.word	0x00000000
        /*0880*/ 	.word	0x00000040
        /*0884*/ 	.short	0x010a
        /*0886*/ 	.byte	0xff
	.zero		1


	//   ....[117]....
        /*0888*/ 	.word	0x00008340
        /*088c*/ 	.word	0x00000010
        /*0890*/ 	.word	0x00000000
        /*0894*/ 	.short	0x0101
        /*0896*/ 	.byte	0xff
	.zero		1


	//   ....[118]....
        /*0898*/ 	.word	0x00008360
        /*089c*/ 	.word	0x00000000
        /*08a0*/ 	.word	0x00000040
        /*08a4*/ 	.short	0x010a
        /*08a6*/ 	.byte	0xff
	.zero		1


	//   ....[119]....
        /*08a8*/ 	.word	0x00008430
        /*08ac*/ 	.word	0x00000000
        /*08b0*/ 	.word	0x00000040
        /*08b4*/ 	.short	0x010a
        /*08b6*/ 	.byte	0xff
	.zero		1


	//   ....[120]....
        /*08b8*/ 	.word	0x00008ae0
        /*08bc*/ 	.word	0x00000010
        /*08c0*/ 	.word	0x00000000
        /*08c4*/ 	.short	0x0101
        /*08c6*/ 	.byte	0xff
	.zero		1


	//   ....[121]....
        /*08c8*/ 	.word	0x00008b00
        /*08cc*/ 	.word	0x00000000
        /*08d0*/ 	.word	0x00000040
        /*08d4*/ 	.short	0x010a
        /*08d6*/ 	.byte	0xff
	.zero		1


	//   ....[122]....
        /*08d8*/ 	.word	0x00008bd0
        /*08dc*/ 	.word	0x00000000
        /*08e0*/ 	.word	0x00000040
        /*08e4*/ 	.short	0x010a
        /*08e6*/ 	.byte	0xff
	.zero		1


	//   ....[123]....
        /*08e8*/ 	.word	0x00009280
        /*08ec*/ 	.word	0x00000010
        /*08f0*/ 	.word	0x00000000
        /*08f4*/ 	.short	0x0101
        /*08f6*/ 	.byte	0xff
	.zero		1


	//   ....[124]....
        /*08f8*/ 	.word	0x000092a0
        /*08fc*/ 	.word	0x00000000
        /*0900*/ 	.word	0x00000040
        /*0904*/ 	.short	0x010a
        /*0906*/ 	.byte	0xff
	.zero		1


	//   ....[125]....
        /*0908*/ 	.word	0x00009370
        /*090c*/ 	.word	0x00000000
        /*0910*/ 	.word	0x00000040
        /*0914*/ 	.short	0x010a
        /*0916*/ 	.byte	0xff
	.zero		1


	//   ....[126]....
        /*0918*/ 	.word	0x000095f0
        /*091c*/ 	.word	0x000000ff
        /*0920*/ 	.word	0x00000000
        /*0924*/ 	.short	0x0101
        /*0926*/ 	.byte	0x05
	.zero		1


	//   ....[127]....
        /*0928*/ 	.word	0x00009a30
        /*092c*/ 	.word	0x00000000
        /*0930*/ 	.word	0x00000000
        /*0934*/ 	.short	0x0101
        /*0936*/ 	.byte	0xff
	.zero		1


	//   ....[128]....
        /*0938*/ 	.word	0x00009ca0
        /*093c*/ 	.word	0x000000ff
        /*0940*/ 	.word	0x00000000
        /*0944*/ 	.short	0x0101
        /*0946*/ 	.byte	0x04
	.zero		1


	//   ....[129]....
        /*0948*/ 	.word	0x00009cc0
        /*094c*/ 	.word	0x00000002
        /*0950*/ 	.word	0x00000100
        /*0954*/ 	.short	0x010a
        /*0956*/ 	.byte	0xff
	.zero		1


	//   ....[130]....
        /*0958*/ 	.word	0x00009d20
        /*095c*/ 	.word	0x00000002
        /*0960*/ 	.word	0x00000020
        /*0964*/ 	.short	0x010a
        /*0966*/ 	.byte	0xff
	.zero		1


	//   ....[131]....
        /*0968*/ 	.word	0x00009d80
        /*096c*/ 	.word	0x00000002
        /*0970*/ 	.word	0x00000020
        /*0974*/ 	.short	0x010a
        /*0976*/ 	.byte	0xff
	.zero		1


	//   ....[132]....
        /*0978*/ 	.word	0x00009dd0
        /*097c*/ 	.word	0x00000002
        /*0980*/ 	.word	0x00000090
        /*0984*/ 	.short	0x010a
        /*0986*/ 	.byte	0xff
	.zero		1


	//   ....[133]....
        /*0988*/ 	.word	0x00009e30
        /*098c*/ 	.word	0x00000000
        /*0990*/ 	.word	0x00000000
        /*0994*/ 	.short	0x010a
        /*0996*/ 	.byte	0xff
	.zero		1


	//   ....[134]....
        /*0998*/ 	.word	0x00009e90
        /*099c*/ 	.word	0x00000000
        /*09a0*/ 	.word	0x00000000
        /*09a4*/ 	.short	0x010a
        /*09a6*/ 	.byte	0xff
	.zero		1


	//   ....[135]....
        /*09a8*/ 	.word	0x00009ef0
        /*09ac*/ 	.word	0x00000000
        /*09b0*/ 	.word	0x00000000
        /*09b4*/ 	.short	0x010a
        /*09b6*/ 	.byte	0xff
	.zero		1


	//   ....[136]....
        /*09b8*/ 	.word	0x00009f40
        /*09bc*/ 	.word	0x00000000
        /*09c0*/ 	.word	0x000000f0
        /*09c4*/ 	.short	0x010a
        /*09c6*/ 	.byte	0xff
	.zero		1


	//   ....[137]....
        /*09c8*/ 	.word	0x00009fa0
        /*09cc*/ 	.word	0x00000000
        /*09d0*/ 	.word	0x000000a0
        /*09d4*/ 	.short	0x010a
        /*09d6*/ 	.byte	0xff
	.zero		1


	//   ....[138]....
        /*09d8*/ 	.word	0x00009ff0
        /*09dc*/ 	.word	0x00000000
        /*09e0*/ 	.word	0x00000090
        /*09e4*/ 	.short	0x010a
        /*09e6*/ 	.byte	0xff
	.zero		1


	//   ....[139]....
        /*09e8*/ 	.word	0x0000a050
        /*09ec*/ 	.word	0x00000000
        /*09f0*/ 	.word	0x000000a0
        /*09f4*/ 	.short	0x010a
        /*09f6*/ 	.byte	0xff
	.zero		1


	//   ....[140]....
        /*09f8*/ 	.word	0x0000a0a0
        /*09fc*/ 	.word	0x00000000
        /*0a00*/ 	.word	0x00000090
        /*0a04*/ 	.short	0x010a
        /*0a06*/ 	.byte	0xff
	.zero		1


	//   ....[141]....
        /*0a08*/ 	.word	0x0000a100
        /*0a0c*/ 	.word	0x00000002
        /*0a10*/ 	.word	0x000000d0
        /*0a14*/ 	.short	0x010a
        /*0a16*/ 	.byte	0xff
	.zero		1


	//   ....[142]....
        /*0a18*/ 	.word	0x0000a160
        /*0a1c*/ 	.word	0x00000000
        /*0a20*/ 	.word	0x00000000
        /*0a24*/ 	.short	0x010a
        /*0a26*/ 	.byte	0xff
	.zero		1


	//   ....[143]....
        /*0a28*/ 	.word	0x0000a1c0
        /*0a2c*/ 	.word	0x00000000
        /*0a30*/ 	.word	0x00000000
        /*0a34*/ 	.short	0x010a
        /*0a36*/ 	.byte	0xff
	.zero		1


	//   ....[144]....
        /*0a38*/ 	.word	0x0000a220
        /*0a3c*/ 	.word	0x00000000
        /*0a40*/ 	.word	0x00000000
        /*0a44*/ 	.short	0x010a
        /*0a46*/ 	.byte	0xff
	.zero		1


	//   ....[145]....
        /*0a48*/ 	.word	0x0000a280
        /*0a4c*/ 	.word	0x00000000
        /*0a50*/ 	.word	0x00000000
        /*0a54*/ 	.short	0x010a
        /*0a56*/ 	.byte	0xff
	.zero		1


	//   ....[146]....
        /*0a58*/ 	.word	0x0000a2e0
        /*0a5c*/ 	.word	0x00000000
        /*0a60*/ 	.word	0x00000000
        /*0a64*/ 	.short	0x010a
        /*0a66*/ 	.byte	0xff
	.zero		1


	//   ....[147]....
        /*0a68*/ 	.word	0x0000a330
        /*0a6c*/ 	.word	0x00000000
        /*0a70*/ 	.word	0x00000090
        /*0a74*/ 	.short	0x010a
        /*0a76*/ 	.byte	0xff
	.zero		1


	//   ....[148]....
        /*0a78*/ 	.word	0x0000a390
        /*0a7c*/ 	.word	0x00000000
        /*0a80*/ 	.word	0x00000088
        /*0a84*/ 	.short	0x010a
        /*0a86*/ 	.byte	0xff
	.zero		1


	//   ....[149]....
        /*0a88*/ 	.word	0x0000a3f0
        /*0a8c*/ 	.word	0x00000000
        /*0a90*/ 	.word	0x00000060
        /*0a94*/ 	.short	0x010a
        /*0a96*/ 	.byte	0xff
	.zero		1


	//   ....[150]....
        /*0a98*/ 	.word	0x0000a450
        /*0a9c*/ 	.word	0x00000000
        /*0aa0*/ 	.word	0x00000068
        /*0aa4*/ 	.short	0x010a
        /*0aa6*/ 	.byte	0xff
	.zero		1


	//   ....[151]....
        /*0aa8*/ 	.word	0x0000a4b0
        /*0aac*/ 	.word	0x00000000
        /*0ab0*/ 	.word	0x00000070
        /*0ab4*/ 	.short	0x010a
        /*0ab6*/ 	.byte	0xff
	.zero		1


	//   ....[152]....
        /*0ab8*/ 	.word	0x0000a510
        /*0abc*/ 	.word	0x00000000
        /*0ac0*/ 	.word	0x00000078
        /*0ac4*/ 	.short	0x010a
        /*0ac6*/ 	.byte	0xff
	.zero		1


	//   ....[153]....
        /*0ac8*/ 	.word	0x0000a570
        /*0acc*/ 	.word	0x00000000
        /*0ad0*/ 	.word	0x00000060
        /*0ad4*/ 	.short	0x010a
        /*0ad6*/ 	.byte	0xff
	.zero		1


	//   ....[154]....
        /*0ad8*/ 	.word	0x0000a5d0
        /*0adc*/ 	.word	0x00000000
        /*0ae0*/ 	.word	0x00000068
        /*0ae4*/ 	.short	0x010a
        /*0ae6*/ 	.byte	0xff
	.zero		1


	//   ....[155]....
        /*0ae8*/ 	.word	0x0000a630
        /*0aec*/ 	.word	0x00000000
        /*0af0*/ 	.word	0x00000070
        /*0af4*/ 	.short	0x010a
        /*0af6*/ 	.byte	0xff
	.zero		1


	//   ....[156]....
        /*0af8*/ 	.word	0x0000a690
        /*0afc*/ 	.word	0x00000000
        /*0b00*/ 	.word	0x00000078
        /*0b04*/ 	.short	0x010a
        /*0b06*/ 	.byte	0xff
	.zero		1


	//   ....[157]....
        /*0b08*/ 	.word	0x0000a6f0
        /*0b0c*/ 	.word	0x00000000
        /*0b10*/ 	.word	0x00000060
        /*0b14*/ 	.short	0x010a
        /*0b16*/ 	.byte	0xff
	.zero		1


	//   ....[158]....
        /*0b18*/ 	.word	0x0000a750
        /*0b1c*/ 	.word	0x00000000
        /*0b20*/ 	.word	0x00000068
        /*0b24*/ 	.short	0x010a
        /*0b26*/ 	.byte	0xff
	.zero		1


	//   ....[159]....
        /*0b28*/ 	.word	0x0000a7b0
        /*0b2c*/ 	.word	0x00000002
        /*0b30*/ 	.word	0x00000070
        /*0b34*/ 	.short	0x010a
        /*0b36*/ 	.byte	0xff
	.zero		1


	//   ....[160]....
        /*0b38*/ 	.word	0x0000a800
        /*0b3c*/ 	.word	0x00000000
        /*0b40*/ 	.word	0x00000090
        /*0b44*/ 	.short	0x010a
        /*0b46*/ 	.byte	0xff
	.zero		1


	//   ....[161]....
        /*0b48*/ 	.word	0x0000a860
        /*0b4c*/ 	.word	0x00000002
        /*0b50*/ 	.word	0x00000040
        /*0b54*/ 	.short	0x010a
        /*0b56*/ 	.byte	0xff
	.zero		1


	//   ....[162]....
        /*0b58*/ 	.word	0x0000a8b0
        /*0b5c*/ 	.word	0x00000053
        /*0b60*/ 	.word	0x000000b0
        /*0b64*/ 	.short	0x010a
        /*0b66*/ 	.byte	0xff
	.zero		1


	//   ....[163]....
        /*0b68*/ 	.word	0x0000a900
        /*0b6c*/ 	.word	0x00000002
        /*0b70*/ 	.word	0x00000040
        /*0b74*/ 	.short	0x010a
        /*0b76*/ 	.byte	0xff
	.zero		1


	//   ....[164]....
        /*0b78*/ 	.word	0x0000a950
        /*0b7c*/ 	.word	0x00000000
        /*0b80*/ 	.word	0x00000040
        /*0b84*/ 	.short	0x010a
        /*0b86*/ 	.byte	0xff
	.zero		1


	//   ....[165]....
        /*0b88*/ 	.word	0x0000a9a0
        /*0b8c*/ 	.word	0x00000000
        /*0b90*/ 	.word	0x00000040
        /*0b94*/ 	.short	0x010a
        /*0b96*/ 	.byte	0xff
	.zero		1


	//   ....[166]....
        /*0b98*/ 	.word	0x0000a9f0
        /*0b9c*/ 	.word	0x00000000
        /*0ba0*/ 	.word	0x00000040
        /*0ba4*/ 	.short	0x010a
        /*0ba6*/ 	.byte	0xff
	.zero		1


	//   ....[167]....
        /*0ba8*/ 	.word	0x0000aa40
        /*0bac*/ 	.word	0x00000000
        /*0bb0*/ 	.word	0x00000040
        /*0bb4*/ 	.short	0x010a
        /*0bb6*/ 	.byte	0xff
	.zero		1


	//   ....[168]....
        /*0bb8*/ 	.word	0x0000aa90
        /*0bbc*/ 	.word	0x00000000
        /*0bc0*/ 	.word	0x00000040
        /*0bc4*/ 	.short	0x010a
        /*0bc6*/ 	.byte	0xff
	.zero		1


	//   ....[169]....
        /*0bc8*/ 	.word	0x0000aae0
        /*0bcc*/ 	.word	0x00000000
        /*0bd0*/ 	.word	0x00000040
        /*0bd4*/ 	.short	0x010a
        /*0bd6*/ 	.byte	0xff
	.zero		1


	//----- nvinfo : EIATTR_NUM_MBARRIERS
	.align		4
.L_47:
        /*0bd8*/ 	.byte	0x03, 0x38
        /*0bda*/ 	.short	0x0022


	//----- nvinfo : EIATTR_EXIT_INSTR_OFFSETS
	.align		4
        /*0bdc*/ 	.byte	0x04, 0x1c
        /*0bde*/ 	.short	(.L_49 - .L_48)


	//   ....[0]....
.L_48:
        /*0be0*/ 	.word	0x000024e0


	//   ....[1]....
        /*0be4*/ 	.word	0x000029d0


	//   ....[2]....
        /*0be8*/ 	.word	0x00002a30


	//   ....[3]....
        /*0bec*/ 	.word	0x00003930


	//   ....[4]....
        /*0bf0*/ 	.word	0x00004f00


	//   ....[5]....
        /*0bf4*/ 	.word	0x00004f40


	//   ....[6]....
        /*0bf8*/ 	.word	0x00009b90


	//   ....[7]....
        /*0bfc*/ 	.word	0x00009c10


	//   ....[8]....
        /*0c00*/ 	.word	0x00009c40


	//   ....[9]....
        /*0c04*/ 	.word	0x00009cb0


	//----- nvinfo : EIATTR_MAX_THREADS
	.align		4
.L_49:
        /*0c08*/ 	.byte	0x04, 0x05
        /*0c0a*/ 	.short	(.L_51 - .L_50)
.L_50:
        /*0c0c*/ 	.word	0x00000100
        /*0c10*/ 	.word	0x00000001
        /*0c14*/ 	.word	0x00000001


	//----- nvinfo : EIATTR_CRS_STACK_SIZE
	.align		4
.L_51:
        /*0c18*/ 	.byte	0x04, 0x1e
        /*0c1a*/ 	.short	(.L_53 - .L_52)
.L_52:
        /*0c1c*/ 	.word	0x00000000


	//----- nvinfo : EIATTR_CBANK_PARAM_SIZE
	.align		4
.L_53:
        /*0c20*/ 	.byte	0x03, 0x19
        /*0c22*/ 	.short	0x0800


	//----- nvinfo : EIATTR_PARAM_CBANK
	.align		4
        /*0c24*/ 	.byte	0x04, 0x0a
        /*0c26*/ 	.short	(.L_55 - .L_54)
	.align		4
.L_54:
        /*0c28*/ 	.word	index@(.nv.constant0._ZN7cutlass13device_kernelINS_4gemm6kernel13GemmUniversalIN4cute5tupleIJiiiiEEENS1_10collective13CollectiveMmaINS1_35MainloopSm100TmaUmmaWarpSpecializedILi4ELi2ELi4ENS5_IJNS4_1CILi1EEESB_SB_EEEEENS5_IJNSA_ILi128EEESE_NSA_ILi32EEEEEEfNS5_IJlSB_lEEEfSH_NS4_8TiledMMAINS4_8MMA_AtomIJNS4_17SM100_MMA_TF32_SSINS_10tfloat32_tESL_fLi128ELi128ELNS4_4UMMA5MajorE0ELSN_0ELNSM_7ScaleInE0ELSO_0EEEEEENS4_6LayoutISC_NS5_IJNSA_ILi0EEESS_SS_EEEEENS5_IJNS4_10UnderscoreESV_SV_EEEEENS4_13SM90_TMA_LOADENS4_14ComposedLayoutINS4_7SwizzleILi3ELi4ELi3EEENS4_18smem_ptr_flag_bitsILi32EEENSR_INS5_IJNSA_ILi8EEESF_EEENS5_IJSF_SB_EEEEEEEvNS4_8identityESY_S18_vS19_EENS_8epilogue10collective18CollectiveEpilogueINS1B_23Sm100TmaWarpSpecializedILi4ELi2ELi16ELb1ELb0EEEJSG_NS5_IJNSR_ISE_SB_EENSR_INSA_ILi16EEESB_EEEEEfSH_fSH_NS1B_6fusion15FusionCallbacksIS1F_NS1K_17LinearCombinationIffffLNS_15FloatRoundStyleE2EEESG_S1J_JEEENS4_5SM1004TMEM4LOAD26SM100_TMEM_LOAD_32dp32b16xESY_NSZ_INS10_ILi2ELi4ELi3EEES13_NSR_INS5_IJS14_S1H_EEENS5_IJS1H_SB_EEEEEEENS4_39AutoVectorizingCopyWithAssumedAlignmentILi128EEENS4_14SM90_TMA_STOREES1Y_S20_S20_EEEvvEEEEvNT_6ParamsE)
        /*0c2c*/ 	.short	0x0380
        /*0c2e*/ 	.short	0x0800


	//----- nvinfo : EIATTR_SW_WAR
	.align		4
.L_55:
        /*0c30*/ 	.byte	0x04, 0x36
        /*0c32*/ 	.short	(.L_57 - .L_56)
.L_56:
        /*0c34*/ 	.word	0x00000008
.L_57:


//--------------------- .nv.callgraph             --------------------------
	.section	.nv.callgraph,"",@"SHT_CUDA_CALLGRAPH"
	.align	4
	.sectionentsize	8
	.align		4
        /*0000*/ 	.word	0x00000000
	.align		4
        /*0004*/ 	.word	0xffffffff
	.align		4
        /*0008*/ 	.word	index@(_ZN7cutlass13device_kernelINS_4gemm6kernel13GemmUniversalIN4cute5tupleIJiiiiEEENS1_10collective13CollectiveMmaINS1_35MainloopSm100TmaUmmaWarpSpecializedILi4ELi2ELi4ENS5_IJNS4_1CILi1EEESB_SB_EEEEENS5_IJNSA_ILi128EEESE_NSA_ILi32EEEEEEfNS5_IJlSB_lEEEfSH_NS4_8TiledMMAINS4_8MMA_AtomIJNS4_17SM100_MMA_TF32_SSINS_10tfloat32_tESL_fLi128ELi128ELNS4_4UMMA5MajorE0ELSN_0ELNSM_7ScaleInE0ELSO_0EEEEEENS4_6LayoutISC_NS5_IJNSA_ILi0EEESS_SS_EEEEENS5_IJNS4_10UnderscoreESV_SV_EEEEENS4_13SM90_TMA_LOADENS4_14ComposedLayoutINS4_7SwizzleILi3ELi4ELi3EEENS4_18smem_ptr_flag_bitsILi32EEENSR_INS5_IJNSA_ILi8EEESF_EEENS5_IJSF_SB_EEEEEEEvNS4_8identityESY_S18_vS19_EENS_8epilogue10collective18CollectiveEpilogueINS1B_23Sm100TmaWarpSpecializedILi4ELi2ELi16ELb1ELb0EEEJSG_NS5_IJNSR_ISE_SB_EENSR_INSA_ILi16EEESB_EEEEEfSH_fSH_NS1B_6fusion15FusionCallbacksIS1F_NS1K_17LinearCombinationIffffLNS_15FloatRoundStyleE2EEESG_S1J_JEEENS4_5SM1004TMEM4LOAD26SM100_TMEM_LOAD_32dp32b16xESY_NSZ_INS10_ILi2ELi4ELi3EEES13_NSR_INS5_IJS14_S1H_EEENS5_IJS1H_SB_EEEEEEENS4_39AutoVectorizingCopyWithAssumedAlignmentILi128EEENS4_14SM90_TMA_STOREES1Y_S20_S20_EEEvvEEEEvNT_6ParamsE)
	.align		4
        /*000c*/ 	.word	index@(__assertfail)
	.align		4
        /*0010*/ 	.word	0x00000000
	.align		4
        /*0014*/ 	.word	0xfffffffe
	.align		4
        /*0018*/ 	.word	0x00000000
	.align		4
        /*001c*/ 	.word	0xfffffffd
	.align		4
        /*0020*/ 	.word	0x00000000
	.align		4
        /*0024*/ 	.word	0xfffffffc


//--------------------- .nv.constant4             --------------------------
	.section	.nv.constant4,"a",@progbits
	.align	8
	.align		8
.nv.constant4:
        /*0000*/ 	.dword	__assertfail
	.align		8
        /*0008*/ 	.dword	__unnamed_1
	.align		8
        /*0010*/ 	.dword	__unnamed_2
	.align		8
        /*0018*/ 	.dword	_ZN40_INTERNAL_d0e16c72_4_k_cu_73f0c2af_252544cuda3std3__45__cpo5beginE
	.align		8
        /*0020*/ 	.dword	_ZN40_INTERNAL_d0e16c72_4_k_cu_73f0c2af_252544cuda3std3__45__cpo3endE
	.align		8
        /*0028*/ 	.dword	_ZN40_INTERNAL_d0e16c72_4_k_cu_73f0c2af_252544cuda3std3__45__cpo6cbeginE
	.align		8
        /*0030*/ 	.dword	_ZN40_INTERNAL_d0e16c72_4_k_cu_73f0c2af_252544cuda3std3__45__cpo4cendE
	.align		8
        /*0038*/ 	.dword	_ZN40_INTERNAL_d0e16c72_4_k_cu_73f0c2af_252544cuda3std3__442_GLOBAL__N__d0e16c72_4_k_cu_73f0c2af_252546ignoreE
	.align		8
        /*0040*/ 	.dword	_ZN40_INTERNAL_d0e16c72_4_k_cu_73f0c2af_252544cuda3std3__419piecewise_constructE
	.align		8
        /*0048*/ 	.dword	_ZN40_INTERNAL_d0e16c72_4_k_cu_73f0c2af_252544cuda3std3__48in_placeE
	.align		8
        /*0050*/ 	.dword	_ZN40_INTERNAL_d0e16c72_4_k_cu_73f0c2af_252544cuda3std6ranges3__45__cpo4swapE
	.align		8
        /*0058*/ 	.dword	_ZN40_INTERNAL_d0e16c72_4_k_cu_73f0c2af_252544cuda3std6ranges3__45__cpo9iter_moveE
	.align		8
        /*0060*/ 	.dword	_ZN40_INTERNAL_d0e16c72_4_k_cu_73f0c2af_252544cute7productE
	.align		8
        /*0068*/ 	.dword	_ZN40_INTERNAL_d0e16c72_4_k_cu_73f0c2af_252544cute1_E
	.align		8
        /*0070*/ 	.dword	$str$25
	.align		8
        /*0078*/ 	.dword	$str$26
	.align		8
        /*0080*/ 	.dword	$str$27
	.align		8
        /*0088*/ 	.dword	$str$28


//--------------------- .text._ZN7cutlass13device_kernelINS_4gemm6kernel13GemmUniversalIN4cute5tupleIJiiiiEEENS1_10collective13CollectiveMmaINS1_35MainloopSm100TmaUmmaWarpSpecializedILi4ELi2ELi4ENS5_IJNS4_1CILi1EEESB_SB_EEEEENS5_IJNSA_ILi128EEESE_NSA_ILi32EEEEEEfNS5_IJlSB_lEEEfSH_NS4_8TiledMMAINS4_8MMA_AtomIJNS4_17SM100_MMA_TF32_SSINS_10tfloat32_tESL_fLi128ELi128ELNS4_4UMMA5MajorE0ELSN_0ELNSM_7ScaleInE0ELSO_0EEEEEENS4_6LayoutISC_NS5_IJNSA_ILi0EEESS_SS_EEEEENS5_IJNS4_10UnderscoreESV_SV_EEEEENS4_13SM90_TMA_LOADENS4_14ComposedLayoutINS4_7SwizzleILi3ELi4ELi3EEENS4_18smem_ptr_flag_bitsILi32EEENSR_INS5_IJNSA_ILi8EEESF_EEENS5_IJSF_SB_EEEEEEEvNS4_8identityESY_S18_vS19_EENS_8epilogue10collective18CollectiveEpilogueINS1B_23Sm100TmaWarpSpecializedILi4ELi2ELi16ELb1ELb0EEEJSG_NS5_IJNSR_ISE_SB_EENSR_INSA_ILi16EEESB_EEEEEfSH_fSH_NS1B_6fusion15FusionCallbacksIS1F_NS1K_17LinearCombinationIffffLNS_15FloatRoundStyleE2EEESG_S1J_JEEENS4_5SM1004TMEM4LOAD26SM100_TMEM_LOAD_32dp32b16xESY_NSZ_INS10_ILi2ELi4ELi3EEES13_NSR_INS5_IJS14_S1H_EEENS5_IJS1H_SB_EEEEEEENS4_39AutoVectorizingCopyWithAssumedAlignmentILi128EEENS4_14SM90_TMA_STOREES1Y_S20_S20_EEEvvEEEEvNT_6ParamsE --------------------------
	.section	.text._ZN7cutlass13device_kernelINS_4gemm6kernel13GemmUniversalIN4cute5tupleIJiiiiEEENS1_10collective13CollectiveMmaINS1_35MainloopSm100TmaUmmaWarpSpecializedILi4ELi2ELi4ENS5_IJNS4_1CILi1EEESB_SB_EEEEENS5_IJNSA_ILi128EEESE_NSA_ILi32EEEEEEfNS5_IJlSB_lEEEfSH_NS4_8TiledMMAINS4_8MMA_AtomIJNS4_17SM100_MMA_TF32_SSINS_10tfloat32_tESL_fLi128ELi128ELNS4_4UMMA5MajorE0ELSN_0ELNSM_7ScaleInE0ELSO_0EEEEEENS4_6LayoutISC_NS5_IJNSA_ILi0EEESS_SS_EEEEENS5_IJNS4_10UnderscoreESV_SV_EEEEENS4_13SM90_TMA_LOADENS4_14ComposedLayoutINS4_7SwizzleILi3ELi4ELi3EEENS4_18smem_ptr_flag_bitsILi32EEENSR_INS5_IJNSA_ILi8EEESF_EEENS5_IJSF_SB_EEEEEEEvNS4_8identityESY_S18_vS19_EENS_8epilogue10collective18CollectiveEpilogueINS1B_23Sm100TmaWarpSpecializedILi4ELi2ELi16ELb1ELb0EEEJSG_NS5_IJNSR_ISE_SB_EENSR_INSA_ILi16EEESB_EEEEEfSH_fSH_NS1B_6fusion15FusionCallbacksIS1F_NS1K_17LinearCombinationIffffLNS_15FloatRoundStyleE2EEESG_S1J_JEEENS4_5SM1004TMEM4LOAD26SM100_TMEM_LOAD_32dp32b16xESY_NSZ_INS10_ILi2ELi4ELi3EEES13_NSR_INS5_IJS14_S1H_EEENS5_IJS1H_SB_EEEEEEENS4_39AutoVectorizingCopyWithAssumedAlignmentILi128EEENS4_14SM90_TMA_STOREES1Y_S20_S20_EEEvvEEEEvNT_6ParamsE,"ax",@progbits
	.align	128
.text._ZN7cutlass13device_kernelINS_4gemm6kernel13GemmUniversalIN4cute5tupleIJiiiiEEENS1_10collective13CollectiveMmaINS1_35MainloopSm100TmaUmmaWarpSpecializedILi4ELi2ELi4ENS5_IJNS4_1CILi1EEESB_SB_EEEEENS5_IJNSA_ILi128EEESE_NSA_ILi32EEEEEEfNS5_IJlSB_lEEEfSH_NS4_8TiledMMAINS4_8MMA_AtomIJNS4_17SM100_MMA_TF32_SSINS_10tfloat32_tESL_fLi128ELi128ELNS4_4UMMA5MajorE0ELSN_0ELNSM_7ScaleInE0ELSO_0EEEEEENS4_6LayoutISC_NS5_IJNSA_ILi0EEESS_SS_EEEEENS5_IJNS4_10UnderscoreESV_SV_EEEEENS4_13SM90_TMA_LOADENS4_14ComposedLayoutINS4_7SwizzleILi3ELi4ELi3EEENS4_18smem_ptr_flag_bitsILi32EEENSR_INS5_IJNSA_ILi8EEESF_EEENS5_IJSF_SB_EEEEEEEvNS4_8identityESY_S18_vS19_EENS_8epilogue10collective18CollectiveEpilogueINS1B_23Sm100TmaWarpSpecializedILi4ELi2ELi16ELb1ELb0EEEJSG_NS5_IJNSR_ISE_SB_EENSR_INSA_ILi16EEESB_EEEEEfSH_fSH_NS1B_6fusion15FusionCallbacksIS1F_NS1K_17LinearCombinationIffffLNS_15FloatRoundStyleE2EEESG_S1J_JEEENS4_5SM1004TMEM4LOAD26SM100_TMEM_LOAD_32dp32b16xESY_NSZ_INS10_ILi2ELi4ELi3EEES13_NSR_INS5_IJS14_S1H_EEENS5_IJS1H_SB_EEEEEEENS4_39AutoVectorizingCopyWithAssumedAlignmentILi128EEENS4_14SM90_TMA_STOREES1Y_S20_S20_EEEvvEEEEvNT_6ParamsE:
        .type           _ZN7cutlass13device_kernelINS_4gemm6kernel13GemmUniversalIN4cute5tupleIJiiiiEEENS1_10collective13CollectiveMmaINS1_35MainloopSm100TmaUmmaWarpSpecializedILi4ELi2ELi4ENS5_IJNS4_1CILi1EEESB_SB_EEEEENS5_IJNSA_ILi128EEESE_NSA_ILi32EEEEEEfNS5_IJlSB_lEEEfSH_NS4_8TiledMMAINS4_8MMA_AtomIJNS4_17SM100_MMA_TF32_SSINS_10tfloat32_tESL_fLi128ELi128ELNS4_4UMMA5MajorE0ELSN_0ELNSM_7ScaleInE0ELSO_0EEEEEENS4_6LayoutISC_NS5_IJNSA_ILi0EEESS_SS_EEEEENS5_IJNS4_10UnderscoreESV_SV_EEEEENS4_13SM90_TMA_LOADENS4_14ComposedLayoutINS4_7SwizzleILi3ELi4ELi3EEENS4_18smem_ptr_flag_bitsILi32EEENSR_INS5_IJNSA_ILi8EEESF_EEENS5_IJSF_SB_EEEEEEEvNS4_8identityESY_S18_vS19_EENS_8epilogue10collective18CollectiveEpilogueINS1B_23Sm100TmaWarpSpecializedILi4ELi2ELi16ELb1ELb0EEEJSG_NS5_IJNSR_ISE_SB_EENSR_INSA_ILi16EEESB_EEEEEfSH_fSH_NS1B_6fusion15FusionCallbacksIS1F_NS1K_17LinearCombinationIffffLNS_15FloatRoundStyleE2EEESG_S1J_JEEENS4_5SM1004TMEM4LOAD26SM100_TMEM_LOAD_32dp32b16xESY_NSZ_INS10_ILi2ELi4ELi3EEES13_NSR_INS5_IJS14_S1H_EEENS5_IJS1H_SB_EEEEEEENS4_39AutoVectorizingCopyWithAssumedAlignmentILi128EEENS4_14SM90_TMA_STOREES1Y_S20_S20_EEEvvEEEEvNT_6ParamsE,@function
        .size           _ZN7cutlass13device_kernelINS_4gemm6kernel13GemmUniversalIN4cute5tupleIJiiiiEEENS1_10collective13CollectiveMmaINS1_35MainloopSm100TmaUmmaWarpSpecializedILi4ELi2ELi4ENS5_IJNS4_1CILi1EEESB_SB_EEEEENS5_IJNSA_ILi128EEESE_NSA_ILi32EEEEEEfNS5_IJlSB_lEEEfSH_NS4_8TiledMMAINS4_8MMA_AtomIJNS4_17SM100_MMA_TF32_SSINS_10tfloat32_tESL_fLi128ELi128ELNS4_4UMMA5MajorE0ELSN_0ELNSM_7ScaleInE0ELSO_0EEEEEENS4_6LayoutISC_NS5_IJNSA_ILi0EEESS_SS_EEEEENS5_IJNS4_10UnderscoreESV_SV_EEEEENS4_13SM90_TMA_LOADENS4_14ComposedLayoutINS4_7SwizzleILi3ELi4ELi3EEENS4_18smem_ptr_flag_bitsILi32EEENSR_INS5_IJNSA_ILi8EEESF_EEENS5_IJSF_SB_EEEEEEEvNS4_8identityESY_S18_vS19_EENS_8epilogue10collective18CollectiveEpilogueINS1B_23Sm100TmaWarpSpecializedILi4ELi2ELi16ELb1ELb0EEEJSG_NS5_IJNSR_ISE_SB_EENSR_INSA_ILi16EEESB_EEEEEfSH_fSH_NS1B_6fusion15FusionCallbacksIS1F_NS1K_17LinearCombinationIffffLNS_15FloatRoundStyleE2EEESG_S1J_JEEENS4_5SM1004TMEM4LOAD26SM100_TMEM_LOAD_32dp32b16xESY_NSZ_INS10_ILi2ELi4ELi3EEES13_NSR_INS5_IJS14_S1H_EEENS5_IJS1H_SB_EEEEEEENS4_39AutoVectorizingCopyWithAssumedAlignmentILi128EEENS4_14SM90_TMA_STOREES1Y_S20_S20_EEEvvEEEEvNT_6ParamsE,(.L_x_220 - _ZN7cutlass13device_kernelINS_4gemm6kernel13GemmUniversalIN4cute5tupleIJiiiiEEENS1_10collective13CollectiveMmaINS1_35MainloopSm100TmaUmmaWarpSpecializedILi4ELi2ELi4ENS5_IJNS4_1CILi1EEESB_SB_EEEEENS5_IJNSA_ILi128EEESE_NSA_ILi32EEEEEEfNS5_IJlSB_lEEEfSH_NS4_8TiledMMAINS4_8MMA_AtomIJNS4_17SM100_MMA_TF32_SSINS_10tfloat32_tESL_fLi128ELi128ELNS4_4UMMA5MajorE0ELSN_0ELNSM_7ScaleInE0ELSO_0EEEEEENS4_6LayoutISC_NS5_IJNSA_ILi0EEESS_SS_EEEEENS5_IJNS4_10UnderscoreESV_SV_EEEEENS4_13SM90_TMA_LOADENS4_14ComposedLayoutINS4_7SwizzleILi3ELi4ELi3EEENS4_18smem_ptr_flag_bitsILi32EEENSR_INS5_IJNSA_ILi8EEESF_EEENS5_IJSF_SB_EEEEEEEvNS4_8identityESY_S18_vS19_EENS_8epilogue10collective18CollectiveEpilogueINS1B_23Sm100TmaWarpSpecializedILi4ELi2ELi16ELb1ELb0EEEJSG_NS5_IJNSR_ISE_SB_EENSR_INSA_ILi16EEESB_EEEEEfSH_fSH_NS1B_6fusion15FusionCallbacksIS1F_NS1K_17LinearCombinationIffffLNS_15FloatRoundStyleE2EEESG_S1J_JEEENS4_5SM1004TMEM4LOAD26SM100_TMEM_LOAD_32dp32b16xESY_NSZ_INS10_ILi2ELi4ELi3EEES13_NSR_INS5_IJS14_S1H_EEENS5_IJS1H_SB_EEEEEEENS4_39AutoVectorizingCopyWithAssumedAlignmentILi128EEENS4_14SM90_TMA_STOREES1Y_S20_S20_EEEvvEEEEvNT_6ParamsE)
        .other          _ZN7cutlass13device_kernelINS_4gemm6kernel13GemmUniversalIN4cute5tupleIJiiiiEEENS1_10collective13CollectiveMmaINS1_35MainloopSm100TmaUmmaWarpSpecializedILi4ELi2ELi4ENS5_IJNS4_1CILi1EEESB_SB_EEEEENS5_IJNSA_ILi128EEESE_NSA_ILi32EEEEEEfNS5_IJlSB_lEEEfSH_NS4_8TiledMMAINS4_8MMA_AtomIJNS4_17SM100_MMA_TF32_SSINS_10tfloat32_tESL_fLi128ELi128ELNS4_4UMMA5MajorE0ELSN_0ELNSM_7ScaleInE0ELSO_0EEEEEENS4_6LayoutISC_NS5_IJNSA_ILi0EEESS_SS_EEEEENS5_IJNS4_10UnderscoreESV_SV_EEEEENS4_13SM90_TMA_LOADENS4_14ComposedLayoutINS4_7SwizzleILi3ELi4ELi3EEENS4_18smem_ptr_flag_bitsILi32EEENSR_INS5_IJNSA_ILi8EEESF_EEENS5_IJSF_SB_EEEEEEEvNS4_8identityESY_S18_vS19_EENS_8epilogue10collective18CollectiveEpilogueINS1B_23Sm100TmaWarpSpecializedILi4ELi2ELi16ELb1ELb0EEEJSG_NS5_IJNSR_ISE_SB_EENSR_INSA_ILi16EEESB_EEEEEfSH_fSH_NS1B_6fusion15FusionCallbacksIS1F_NS1K_17LinearCombinationIffffLNS_15FloatRoundStyleE2EEESG_S1J_JEEENS4_5SM1004TMEM4LOAD26SM100_TMEM_LOAD_32dp32b16xESY_NSZ_INS10_ILi2ELi4ELi3EEES13_NSR_INS5_IJS14_S1H_EEENS5_IJS1H_SB_EEEEEEENS4_39AutoVectorizingCopyWithAssumedAlignmentILi128EEENS4_14SM90_TMA_STOREES1Y_S20_S20_EEEvvEEEEvNT_6ParamsE,@"STO_CUDA_ENTRY STV_DEFAULT"
_ZN7cutlass13device_kernelINS_4gemm6kernel13GemmUniversalIN4cute5tupleIJiiiiEEENS1_10collective13CollectiveMmaINS1_35MainloopSm100TmaUmmaWarpSpecializedILi4ELi2ELi4ENS5_IJNS4_1CILi1EEESB_SB_EEEEENS5_IJNSA_ILi128EEESE_NSA_ILi32EEEEEEfNS5_IJlSB_lEEEfSH_NS4_8TiledMMAINS4_8MMA_AtomIJNS4_17SM100_MMA_TF32_SSINS_10tfloat32_tESL_fLi128ELi128ELNS4_4UMMA5MajorE0ELSN_0ELNSM_7ScaleInE0ELSO_0EEEEEENS4_6LayoutISC_NS5_IJNSA_ILi0EEESS_SS_EEEEENS5_IJNS4_10UnderscoreESV_SV_EEEEENS4_13SM90_TMA_LOADENS4_14ComposedLayoutINS4_7SwizzleILi3ELi4ELi3EEENS4_18smem_ptr_flag_bitsILi32EEENSR_INS5_IJNSA_ILi8EEESF_EEENS5_IJSF_SB_EEEEEEEvNS4_8identityESY_S18_vS19_EENS_8epilogue10collective18CollectiveEpilogueINS1B_23Sm100TmaWarpSpecializedILi4ELi2ELi16ELb1ELb0EEEJSG_NS5_IJNSR_ISE_SB_EENSR_INSA_ILi16EEESB_EEEEEfSH_fSH_NS1B_6fusion15FusionCallbacksIS1F_NS1K_17LinearCombinationIffffLNS_15FloatRoundStyleE2EEESG_S1J_JEEENS4_5SM1004TMEM4LOAD26SM100_TMEM_LOAD_32dp32b16xESY_NSZ_INS10_ILi2ELi4ELi3EEES13_NSR_INS5_IJS14_S1H_EEENS5_IJS1H_SB_EEEEEEENS4_39AutoVectorizingCopyWithAssumedAlignmentILi128EEENS4_14SM90_TMA_STOREES1Y_S20_S20_EEEvvEEEEvNT_6ParamsE:
[----:B------:R-:W1:Y:S01]  /*0000*/  LDC R1, c[0x0][0x37c] ;  /* 0x0000df00ff017b82 */ /* 0x000e620000000800 */
[----:B------:R-:W2:Y:S01]  /*0010*/  S2R R76, SR_TID.X ;  /* 0x00000000004c7919 */ /* 0x000ea20000002100 */
[----:B------:R-:W3:Y:S01]  /*0020*/  LDCU.64 UR4, c[0x0][0x890] ;  /* 0x00011200ff0477ac */ /* 0x000ee20008000a00 */
[----:B------:R-:W-:Y:S02]  /*0030*/  PRMT R64, RZ, 0x7610, R64 ;  /* 0x00007610ff407816 */ /* 0x000fe40000000040 */
[----:B------:R-:W-:Y:S01]  /*0040*/  ELECT P5, URZ, PT ;  /* 0x0000000000ff782f */ /* 0x000fe200038a0000 */
[----:B------:R-:W4:Y:S01]  /*0050*/  LDCU.64 UR46, c[0x0][0x358] ;  /* 0x00006b00ff2e77ac */ /* 0x000f220008000a00 */
[----:B---3--:R-:W-:-:S04]  /*0060*/  UISETP.NE.U32.AND UP0, UPT, UR4, URZ, UPT ;  /* 0x000000ff0400728c */ /* 0x008fc8000bf05070 */
[----:B------:R-:W-:Y:S01]  /*0070*/  UISETP.NE.AND.EX UP0, UPT, UR5, URZ, UPT, UP0 ;  /* 0x000000ff0500728c */ /* 0x000fe2000bf05300 */
[----:B--2---:R-:W-:-:S05]  /*0080*/  SHF.R.U32.HI R68, RZ, 0x5, R76 ;  /* 0x00000005ff447819 */ /* 0x004fca000001164c */
[----:B------:R-:W2:Y:S02]  /*0090*/  SHFL.IDX PT, R0, R68, RZ, 0x1f ;  /* 0x00001fff44007589 */ /* 0x000ea400000e0000 */
[----:B--2---:R-:W-:Y:S01]  /*00a0*/  R2UR UR8, R0 ;  /* 0x00000000000872ca */ /* 0x004fe200000e0000 */
[----:B-1--4-:R-:W-:-:S14]  /*00b0*/  BRA.U UP0, `(.L_x_0) ;  /* 0x00000001002c7547 */ /* 0x012fdc000b800000 */
[----:B------:R-:W1:Y:S02]  /*00c0*/  LDCU.64 UR6, c[0x0][0x888] ;  /* 0x00011100ff0677ac */ /* 0x000e640008000a00 */
[----:B-1----:R-:W-:-:S04]  /*00d0*/  UISETP.NE.U32.AND UP0, UPT, UR6, URZ, UPT ;  /* 0x000000ff0600728c */ /* 0x002fc8000bf05070 */
[----:B------:R-:W-:-:S09]  /*00e0*/  UISETP.NE.AND.EX UP0, UPT, UR7, URZ, UPT, UP0 ;  /* 0x000000ff0700728c */ /* 0x000fd2000bf05300 */
[----:B------:R-:W-:Y:S05]  /*00f0*/  BRA.U !UP0, `(.L_x_1) ;  /* 0x0000000108107547 */ /* 0x000fea000b800000 */
[----:B------:R-:W1:Y:S02]  /*0100*/  LDC.64 R2, c[0x0][0x888] ;  /* 0x00022200ff027b82 */ /* 0x000e640000000a00 */
[----:B-1----:R1:W5:Y:S01]  /*0110*/  LDG.E R35, desc[UR46][R2.64] ;  /* 0x0000002e02237981 */ /* 0x002362000c1e1900 */
[----:B------:R-:W-:Y:S01]  /*0120*/  HFMA2 R64, -RZ, RZ, 0, 5.9604644775390625e-08 ;  /* 0x00000001ff407431 */ /* 0x000fe200000001ff */
[----:B------:R-:W-:Y:S05]  /*0130*/  BRA `(.L_x_0) ;  /* 0x00000000000c7947 */ /* 0x000fea0003800000 */
.L_x_1:
[----:B------:R-:W1:Y:S01]  /*0140*/  LDCU UR6, c[0x0][0x880] ;  /* 0x00011000ff0677ac */ /* 0x000e620008000800 */
[----:B------:R-:W-:Y:S01]  /*0150*/  HFMA2 R64, -RZ, RZ, 0, 5.9604644775390625e-08 ;  /* 0x00000001ff407431 */ /* 0x000fe200000001ff */
[----:B-1----:R-:W-:-:S07]  /*0160*/  MOV R35, UR6 ;  /* 0x0000000600237c02 */ /* 0x002fce0008000f00 */
.L_x_0:
[----:B------:R-:W2:Y:S02]  /*0170*/  LDCU.64 UR6, c[0x0][0x8b0] ;  /* 0x00011600ff0677ac */ /* 0x000ea40008000a00 */
[----:B--2---:R-:W-:-:S04]  /*0180*/  UISETP.NE.U32.AND UP0, UPT, UR6, URZ, UPT ;  /* 0x000000ff0600728c */ /* 0x004fc8000bf05070 */
[----:B------:R-:W-:-:S09]  /*0190*/  UISETP.NE.AND.EX UP0, UPT, UR7, URZ, UPT, UP0 ;  /* 0x000000ff0700728c */ /* 0x000fd2000bf05300 */
[----:B------:R-:W-:Y:S05]  /*01a0*/  BRA.U UP0, `(.L_x_2) ;  /* 0x0000000100247547 */ /* 0x000fea000b800000 */
[----:B------:R-:W2:Y:S02]  /*01b0*/  LDCU.64 UR6, c[0x0][0x8a8] ;  /* 0x00011500ff0677ac */ /* 0x000ea40008000a00 */
[----:B--2---:R-:W-:-:S04]  /*01c0*/  UISETP.NE.U32.AND UP0, UPT, UR6, URZ, UPT ;  /* 0x000000ff0600728c */ /* 0x004fc8000bf05070 */
[----:B------:R-:W-:-:S09]  /*01d0*/  UISETP.NE.AND.EX UP0, UPT, UR7, URZ, UPT, UP0 ;  /* 0x000000ff0700728c */ /* 0x000fd2000bf05300 */
[----:B------:R-:W-:Y:S05]  /*01e0*/  BRA.U !UP0, `(.L_x_3) ;  /* 0x00000001080c7547 */ /* 0x000fea000b800000 */
[----:B-1----:R-:W1:Y:S02]  /*01f0*/  LDC.64 R2, c[0x0][0x8a8] ;  /* 0x00022a00ff027b82 */ /* 0x002e640000000a00 */
[----:B-1----:R2:W5:Y:S01]  /*0200*/  LDG.E R33, desc[UR46][R2.64] ;  /* 0x0000002e02217981 */ /* 0x002562000c1e1900 */
[----:B------:R-:W-:Y:S05]  /*0210*/  BRA `(.L_x_2) ;  /* 0x0000000000087947 */ /* 0x000fea0003800000 */
.L_x_3:
[----:B------:R-:W2:Y:S02]  /*0220*/  LDCU UR6, c[0x0][0x8a0] ;  /* 0x00011400ff0677ac */ /* 0x000ea40008000800 */
[----:B--2---:R-:W-:Y:S02]  /*0230*/  MOV R33, UR6 ;  /* 0x0000000600217c02 */ /* 0x004fe40008000f00 */
.L_x_2:
[----:B------:R-:W-:Y:S01]  /*0240*/  IMAD.U32 R0, RZ, RZ, UR8 ;  /* 0x00000008ff007e24 */ /* 0x000fe2000f8e00ff */
[----:B------:R-:W-:Y:S04]  /*0250*/  BSSY.RECONVERGENT B0, `(.L_x_4) ;  /* 0x000000c000007945 */ /* 0x000fe80003800200 */
[C---:B------:R-:W-:Y:S02]  /*0260*/  ISETP.NE.OR P1, PT, R0.reuse, 0x1, !P5 ;  /* 0x000000010000780c */ /* 0x040fe40006f25670 */
[----:B------:R-:W-:-:S11]  /*0270*/  ISETP.NE.OR P0, PT, R0, 0x3, !P5 ;  /* 0x000000030000780c */ /* 0x000fd60006f05670 */
[----:B------:R-:W-:Y:S05]  /*0280*/  @P1 BRA `(.L_x_5) ;  /* 0x0000000000201947 */ /* 0x000fea0003800000 */
[----:B------:R-:W3:Y:S02]  /*0290*/  LDCU.64 UR6, c[0x0][0x348] ;  /* 0x00006900ff0677ac */ /* 0x000ee40008000a00 */
[----:B---3--:R-:W-:Y:S02]  /*02a0*/  UIADD3 UR10, UP1, UPT, UR6, 0x80, URZ ;  /* 0x00000080060a7890 */ /* 0x008fe4000ff3e0ff */
[----:B------:R-:W-:Y:S02]  /*02b0*/  UIADD3 UR6, UP0, UPT, UR6, 0x180, URZ ;  /* 0x0000018006067890 */ /* 0x000fe4000ff1e0ff */
[----:B------:R-:W-:Y:S02]  /*02c0*/  UIADD3.X UR11, UPT, UPT, URZ, UR7, URZ, UP1, !UPT ;  /* 0x00000007ff0b7290 */ /* 0x000fe40008ffe4ff */
[----:B------:R-:W-:-:S07]  /*02d0*/  UIADD3.X UR7, UPT, UPT, URZ, UR7, URZ, UP0, !UPT ;  /* 0x00000007ff077290 */ /* 0x000fce00087fe4ff */
[----:B------:R3:W-:Y:S02]  /*02e0*/  UTMACCTL.PF [UR10] ;  /* 0x000000000a0079b9 */ /* 0x0007e40008040000 */
[----:B------:R3:W-:Y:S02]  /*02f0*/  UTMACCTL.PF [UR6] ;  /* 0x00000000060079b9 */ /* 0x0007e40008040000 */
[----:B---3--:R-:W-:Y:S01]  /*0300*/  NOP ;  /* 0x0000000000007918 */ /* 0x008fe20000000000 */
.L_x_5:
[----:B------:R-:W-:Y:S05]  /*0310*/  BSYNC.RECONVERGENT B0 ;  /* 0x0000000000007941 */ /* 0x000fea0003800200 */
.L_x_4:
[----:B------:R-:W-:Y:S04]  /*0320*/  BSSY.RECONVERGENT B0, `(.L_x_6) ;  /* 0x000000a000007945 */ /* 0x000fe80003800200 */
        /* <DEDUP_REMOVED lines=9> */
.L_x_7:
[----:B------:R-:W-:Y:S05]  /*03c0*/  BSYNC.RECONVERGENT B0 ;  /* 0x0000000000007941 */ /* 0x000fea0003800200 */
.L_x_6:
[----:B------:R-:W3:Y:S01]  /*03d0*/  LDCU.64 UR6, c[0x0][0x888] ;  /* 0x00011100ff0677ac */ /* 0x000ee20008000a00 */
[----:B------:R-:W-:Y:S02]  /*03e0*/  UISETP.EQ.U32.AND UP1, UPT, UR4, URZ, UPT ;  /* 0x000000ff0400728c */ /* 0x000fe4000bf22070 */
[----:B------:R-:W-:Y:S02]  /*03f0*/  UPLOP3.LUT UP2, UPT, UPT, UPT, UPT, 0x80, 0x8 ;  /* 0x000000000008789c */ /* 0x000fe40003f4f070 */
[----:B---3--:R-:W-:-:S04]  /*0400*/  UISETP.NE.U32.AND UP0, UPT, UR6, URZ, UPT ;  /* 0x000000ff0600728c */ /* 0x008fc8000bf05070 */
[----:B------:R-:W-:-:S04]  /*0410*/  UISETP.NE.AND.EX UP0, UPT, UR7, URZ, UPT, UP0 ;  /* 0x000000ff0700728c */ /* 0x000fc8000bf05300 */
[----:B------:R-:W-:-:S04]  /*0420*/  UISETP.EQ.OR.EX UP3, UPT, UR5, URZ, !UP0, UP1 ;  /* 0x000000ff0500728c */ /* 0x000fc8000c762710 */
[----:B------:R-:W-:-:S05]  /*0430*/  UP2UR UR50, UPR, URZ, 0x8 ;  /* 0x00000008ff327883 */ /* 0x000fca0008000000 */
[----:B------:R-:W-:Y:S07]  /*0440*/  BRA.U !UP3, `(.L_x_8) ;  /* 0x000000010b207547 */ /* 0x000fee000b800000 */
[----:B------:R-:W-:Y:S01]  /*0450*/  UISETP.NE.U32.AND UP2, UPT, UR4, URZ, UPT ;  /* 0x000000ff0400728c */ /* 0x000fe2000bf45070 */
[----:B-----5:R-:W-:Y:S01]  /*0460*/  FSETP.NEU.AND P0, PT, R35, RZ, PT ;  /* 0x000000ff2300720b */ /* 0x020fe20003f0d000 */
[----:B------:R-:W-:Y:S02]  /*0470*/  USEL UR4, URZ, 0xffffffff, UP0 ;  /* 0xffffffffff047887 */ /* 0x000fe40008000000 */
[----:B------:R-:W-:-:S10]  /*0480*/  UISETP.NE.AND.EX UP2, UPT, UR5, URZ, UPT, UP2 ;  /* 0x000000ff0500728c */ /* 0x000fd4000bf45320 */
[----:B------:R-:W-:Y:S01]  /*0490*/  VOTEU.ANY UP1, P0 ;  /* 0x0000000000ff7886 */ /* 0x000fe20000020100 */
[----:B------:R-:W-:-:S04]  /*04a0*/  @!UP2 USEL UR4, URZ, 0xffffffff, UP1 ;  /* 0xffffffffff04a887 */ /* 0x000fc80008800000 */
[----:B------:R-:W-:-:S04]  /*04b0*/  ULOP3.LUT UR4, UR4, 0x1, URZ, 0xc0, !UPT ;  /* 0x0000000104047892 */ /* 0x000fc8000f8ec0ff */
[----:B------:R-:W-:-:S11]  /*04c0*/  UISETP.NE.U32.AND UP2, UPT, UR4, 0x1, UPT ;  /* 0x000000010400788c */ /* 0x000fd6000bf45070 */
.L_x_8:
[----:B-12---:R-:W1:Y:S01]  /*04d0*/  SHFL.IDX PT, R2, R68, RZ, 0x1f ;  /* 0x00001fff44027589 */ /* 0x006e6200000e0000 */
[----:B------:R-:W-:-:S04]  /*04e0*/  UISETP.NE.AND UP1, UPT, UR8, 0x2, UPT ;  /* 0x000000020800788c */ /* 0x000fc8000bf25270 */
[----:B------:R-:W-:Y:S01]  /*04f0*/  USEL UR6, URZ, 0x1, UP1 ;  /* 0x00000001ff067887 */ /* 0x000fe20008800000 */
[----:B-1----:R-:W-:-:S13]  /*0500*/  ISETP.NE.AND P0, PT, R2, RZ, PT ;  /* 0x000000ff0200720c */ /* 0x002fda0003f05270 */
[----:B------:R-:W-:Y:S05]  /*0510*/  @P0 BRA `(.L_x_9) ;  /* 0x0000000000480947 */ /* 0x000fea0003800000 */
[----:B------:R-:W1:Y:S01]  /*0520*/  S2UR UR5, SR_CgaCtaId ;  /* 0x00000000000579c3 */ /* 0x000e620000008800 */
[----:B------:R-:W-:Y:S01]  /*0530*/  UMOV UR7, 0x400 ;  /* 0x0000040000077882 */ /* 0x000fe20000000000 */
[----:B------:R-:W-:Y:S01]  /*0540*/  UMOV UR4, 0x1 ;  /* 0x0000000100047882 */ /* 0x000fe20000000000 */
[----:B------:R-:W-:Y:S01]  /*0550*/  ELECT P0, URZ, PT ;  /* 0x0000000000ff782f */ /* 0x000fe20003800000 */
[----:B------:R-:W-:-:S04]  /*0560*/  UIADD3 UR10, UPT, UPT, -UR4, 0x100000, URZ ;  /* 0x00100000040a7890 */ /* 0x000fc8000fffe1ff */
[----:B------:R-:W-:Y:S02]  /*0570*/  USHF.L.U32 UR11, UR10, 0xb, URZ ;  /* 0x0000000b0a0b7899 */ /* 0x000fe400080006ff */
[----:B------:R-:W-:Y:S02]  /*0580*/  USHF.L.U32 UR10, UR10, 0x1, URZ ;  /* 0x000000010a0a7899 */ /* 0x000fe400080006ff */
[----:B-1----:R-:W-:Y:S01]  /*0590*/  ULEA UR5, UR5, UR7, 0x18 ;  /* 0x0000000705057291 */ /* 0x002fe2000f8ec0ff */
[----:B------:R-:W1:Y:S11]  /*05a0*/  FENCE.VIEW.ASYNC.S ;  /* 0x00000000000073c6 */ /* 0x000e760000000000 */
[----:B-1----:R1:W2:Y:S01]  /*05b0*/  SYNCS.EXCH.64 URZ, [UR5], UR10 ;  /* 0x0000000a05ff75b2 */ /* 0x0022a20008000100 */
[----:B------:R1:W3:Y:S01]  /*05c0*/  SYNCS.EXCH.64 URZ, [UR5+0x20], UR10 ;  /* 0x0000200a05ff75b2 */ /* 0x0002e20008000100 */
[----:B------:R1:W4:Y:S01]  /*05d0*/  SYNCS.EXCH.64 URZ, [UR5+0x8], UR10 ;  /* 0x0000080a05ff75b2 */ /* 0x0003220008000100 */
[----:B------:R1:W1:Y:S01]  /*05e0*/  SYNCS.EXCH.64 URZ, [UR5+0x28], UR10 ;  /* 0x0000280a05ff75b2 */ /* 0x0002620008000100 */
[----:B------:R1:W1:Y:S01]  /*05f0*/  SYNCS.EXCH.64 URZ, [UR5+0x10], UR10 ;  /* 0x0000100a05ff75b2 */ /* 0x0002620008000100 */
[----:B------:R1:W1:Y:S01]  /*0600*/  SYNCS.EXCH.64 URZ, [UR5+0x30], UR10 ;  /* 0x0000300a05ff75b2 */ /* 0x0002620008000100 */
[----:B------:R1:W1:Y:S01]  /*0610*/  SYNCS.EXCH.64 URZ, [UR5+0x18], UR10 ;  /* 0x0000180a05ff75b2 */ /* 0x0002620008000100 */
[----:B------:R1:W1:Y:S01]  /*0620*/  SYNCS.EXCH.64 URZ, [UR5+0x38], UR10 ;  /* 0x0000380a05ff75b2 */ /* 0x0002620008000100 */
[----:B------:R-:W-:Y:S01]  /*0630*/  NOP ;  /* 0x0000000000007918 */ /* 0x000fe20000000000 */
.L_x_9:
[----:B------:R-:W2:Y:S01]  /*0640*/  SHFL.IDX PT, R2, R68, RZ, 0x1f ;  /* 0x00001fff44027589 */ /* 0x000ea200000e0000 */
[----:B------:R-:W-:Y:S01]  /*0650*/  NOP ;  /* 0x0000000000007918 */ /* 0x000fe20000000000 */
[----:B--2---:R-:W-:-:S13]  /*0660*/  ISETP.NE.AND P0, PT, R2, 0x1, PT ;  /* 0x000000010200780c */ /* 0x004fda0003f05270 */
[----:B------:R-:W-:Y:S05]  /*0670*/  @P0 BRA `(.L_x_10) ;  /* 0x0000000000580947 */ /* 0x000fea0003800000 */
[----:B------:R-:W2:Y:S01]  /*0680*/  S2UR UR7, SR_CgaCtaId ;  /* 0x00000000000779c3 */ /* 0x000ea20000008800 */
[----:B------:R-:W-:Y:S01]  /*0690*/  UMOV UR9, 0x400 ;  /* 0x0000040000097882 */ /* 0x000fe20000000000 */
[----:B-1----:R-:W-:Y:S01]  /*06a0*/  UMOV UR5, 0x20 ;  /* 0x0000002000057882 */ /* 0x002fe20000000000 */
[----:B------:R-:W-:Y:S01]  /*06b0*/  UMOV UR4, 0x80 ;  /* 0x0000008000047882 */ /* 0x000fe20000000000 */
[----:B------:R-:W-:-:S04]  /*06c0*/  UIADD3 UR10, UPT, UPT, -UR5, 0x100000, URZ ;  /* 0x00100000050a7890 */ /* 0x000fc8000fffe1ff */
[----:B------:R-:W-:Y:S02]  /*06d0*/  USHF.L.U32 UR11, UR10, 0xb, URZ ;  /* 0x0000000b0a0b7899 */ /* 0x000fe400080006ff */
[----:B------:R-:W-:Y:S02]  /*06e0*/  USHF.L.U32 UR10, UR10, 0x1, URZ ;  /* 0x000000010a0a7899 */ /* 0x000fe400080006ff */
[----:B------:R-:W-:-:S04]  /*06f0*/  UIADD3 UR4, UPT, UPT, -UR4, 0x100000, URZ ;  /* 0x0010000004047890 */ /* 0x000fc8000fffe1ff */
[----:B------:R-:W-:Y:S02]  /*0700*/  USHF.L.U32 UR5, UR4, 0xb, URZ ;  /* 0x0000000b04057899 */ /* 0x000fe400080006ff */
[----:B------:R-:W-:Y:S01]  /*0710*/  USHF.L.U32 UR4, UR4, 0x1, URZ ;  /* 0x0000000104047899 */ /* 0x000fe200080006ff */
[----:B------:R-:W-:Y:S01]  /*0720*/  ELECT P0, URZ, PT ;  /* 0x0000000000ff782f */ /* 0x000fe20003800000 */
[----:B--2---:R-:W-:Y:S01]  /*0730*/  ULEA UR7, UR7, UR9, 0x18 ;  /* 0x0000000907077291 */ /* 0x004fe2000f8ec0ff */
[----:B------:R-:W1:Y:S11]  /*0740*/  FENCE.VIEW.ASYNC.S ;  /* 0x00000000000073c6 */ /* 0x000e760000000000 */
[----:B-1----:R2:W1:Y:S01]  /*0750*/  SYNCS.EXCH.64 URZ, [UR7+0x40], UR10 ;  /* 0x0000400a07ff75b2 */ /* 0x0024620008000100 */
[----:B------:R2:W1:Y:S01]  /*0760*/  SYNCS.EXCH.64 URZ, [UR7+0x60], UR4 ;  /* 0x0000600407ff75b2 */ /* 0x0004620008000100 */
[----:B------:R2:W1:Y:S01]  /*0770*/  SYNCS.EXCH.64 URZ, [UR7+0x48], UR10 ;  /* 0x0000480a07ff75b2 */ /* 0x0004620008000100 */
[----:B------:R2:W1:Y:S01]  /*0780*/  SYNCS.EXCH.64 URZ, [UR7+0x68], UR4 ;  /* 0x0000680407ff75b2 */ /* 0x0004620008000100 */
[----:B------:R2:W1:Y:S01]  /*0790*/  SYNCS.EXCH.64 URZ, [UR7+0x50], UR10 ;  /* 0x0000500a07ff75b2 */ /* 0x0004620008000100 */
[----:B------:R2:W1:Y:S01]  /*07a0*/  SYNCS.EXCH.64 URZ, [UR7+0x70], UR4 ;  /* 0x0000700407ff75b2 */ /* 0x0004620008000100 */
[----:B------:R2:W1:Y:S01]  /*07b0*/  SYNCS.EXCH.64 URZ, [UR7+0x58], UR10 ;  /* 0x0000580a07ff75b2 */ /* 0x0004620008000100 */
[----:B------:R2:W1:Y:S02]  /*07c0*/  SYNCS.EXCH.64 URZ, [UR7+0x78], UR4 ;  /* 0x0000780407ff75b2 */ /* 0x0004640008000100 */
[----:B--2---:R-:W-:Y:S01]  /*07d0*/  NOP ;  /* 0x0000000000007918 */ /* 0x004fe20000000000 */
.L_x_10:
[----:B------:R-:W2:Y:S01]  /*07e0*/  SHFL.IDX PT, R2, R68, RZ, 0x1f ;  /* 0x00001fff44027589 */ /* 0x000ea200000e0000 */
[----:B------:R-:W-:Y:S01]  /*07f0*/  NOP ;  /* 0x0000000000007918 */ /* 0x000fe20000000000 */
[----:B--2---:R-:W-:-:S13]  /*0800*/  ISETP.NE.AND P0, PT, R2, 0x3, PT ;  /* 0x000000030200780c */ /* 0x004fda0003f05270 */
[----:B------:R-:W-:Y:S05]  /*0810*/  @P0 BRA `(.L_x_11) ;  /* 0x0000000000300947 */ /* 0x000fea0003800000 */
[----:B-1----:R-:W1:Y:S01]  /*0820*/  S2UR UR5, SR_CgaCtaId ;  /* 0x00000000000579c3 */ /* 0x002e620000008800 */
        /* <DEDUP_REMOVED lines=8> */
[----:B-1----:R2:W1:Y:S01]  /*08b0*/  SYNCS.EXCH.64 URZ, [UR5+0x80], UR10 ;  /* 0x0000800a05ff75b2 */ /* 0x0024620008000100 */
[----:B------:R2:W1:Y:S02]  /*08c0*/  SYNCS.EXCH.64 URZ, [UR5+0x88], UR10 ;  /* 0x0000880a05ff75b2 */ /* 0x0004640008000100 */
[----:B--2---:R-:W-:Y:S01]  /*08d0*/  NOP ;  /* 0x0000000000007918 */ /* 0x004fe20000000000 */
.L_x_11:
[----:B------:R-:W2:Y:S01]  /*08e0*/  SHFL.IDX PT, R2, R68, RZ, 0x1f ;  /* 0x00001fff44027589 */ /* 0x000ea200000e0000 */
[----:B------:R-:W-:Y:S01]  /*08f0*/  NOP ;  /* 0x0000000000007918 */ /* 0x000fe20000000000 */
[----:B--2---:R-:W-:-:S13]  /*0900*/  ISETP.NE.AND P0, PT, R2, 0x4, PT ;  /* 0x000000040200780c */ /* 0x004fda0003f05270 */
[----:B------:R-:W-:Y:S05]  /*0910*/  @P0 BRA `(.L_x_12) ;  /* 0x00000000004c0947 */ /* 0x000fea0003800000 */
[----:B-1----:R-:W1:Y:S01]  /*0920*/  S2UR UR5, SR_CgaCtaId ;  /* 0x00000000000579c3 */ /* 0x002e620000008800 */
[----:B------:R-:W-:Y:S01]  /*0930*/  UMOV UR9, 0x100 ;  /* 0x0000010000097882 */ /* 0x000fe20000000000 */
[----:B------:R-:W-:Y:S01]  /*0940*/  UMOV UR7, 0x400 ;  /* 0x0000040000077882 */ /* 0x000fe20000000000 */
[----:B------:R-:W-:Y:S01]  /*0950*/  USEL UR9, UR9, 0xe0, UP2 ;  /* 0x000000e009097887 */ /* 0x000fe20009000000 */
[----:B------:R-:W-:Y:S01]  /*0960*/  UMOV UR4, 0x1 ;  /* 0x0000000100047882 */ /* 0x000fe20000000000 */
[----:B------:R-:W-:Y:S01]  /*0970*/  ELECT P0, URZ, PT ;  /* 0x0000000000ff782f */ /* 0x000fe20003800000 */
[----:B------:R-:W-:-:S04]  /*0980*/  UIADD3 UR10, UPT, UPT, -UR4, 0x100000, URZ ;  /* 0x00100000040a7890 */ /* 0x000fc8000fffe1ff */
[----:B------:R-:W-:Y:S02]  /*0990*/  USHF.L.U32 UR11, UR10, 0xb, URZ ;  /* 0x0000000b0a0b7899 */ /* 0x000fe400080006ff */
[----:B------:R-:W-:Y:S02]  /*09a0*/  USHF.L.U32 UR10, UR10, 0x1, URZ ;  /* 0x000000010a0a7899 */ /* 0x000fe400080006ff */
[----:B------:R-:W-:-:S04]  /*09b0*/  UIADD3 UR12, UPT, UPT, -UR9, 0x100000, URZ ;  /* 0x00100000090c7890 */ /* 0x000fc8000fffe1ff */
[----:B------:R-:W-:Y:S02]  /*09c0*/  USHF.L.U32 UR13, UR12, 0xb, URZ ;  /* 0x0000000b0c0d7899 */ /* 0x000fe400080006ff */
[----:B------:R-:W-:Y:S02]  /*09d0*/  USHF.L.U32 UR12, UR12, 0x1, URZ ;  /* 0x000000010c0c7899 */ /* 0x000fe400080006ff */
[----:B-1----:R-:W-:Y:S01]  /*09e0*/  ULEA UR5, UR5, UR7, 0x18 ;  /* 0x0000000705057291 */ /* 0x002fe2000f8ec0ff */
[----:B------:R-:W1:Y:S11]  /*09f0*/  FENCE.VIEW.ASYNC.S ;  /* 0x00000000000073c6 */ /* 0x000e760000000000 */
[----:B-1----:R2:W1:Y:S01]  /*0a00*/  SYNCS.EXCH.64 URZ, [UR5+0x90], UR10 ;  /* 0x0000900a05ff75b2 */ /* 0x0024620008000100 */
[----:B------:R2:W1:Y:S01]  /*0a10*/  SYNCS.EXCH.64 URZ, [UR5+0xa0], UR12 ;  /* 0x0000a00c05ff75b2 */ /* 0x0004620008000100 */
[----:B------:R2:W1:Y:S01]  /*0a20*/  SYNCS.EXCH.64 URZ, [UR5+0x98], UR10 ;  /* 0x0000980a05ff75b2 */ /* 0x0004620008000100 */
[----:B------:R2:W1:Y:S02]  /*0a30*/  SYNCS.EXCH.64 URZ, [UR5+0xa8], UR12 ;  /* 0x0000a80c05ff75b2 */ /* 0x0004640008000100 */
[----:B--2---:R-:W-:Y:S01]  /*0a40*/  NOP ;  /* 0x0000000000007918 */ /* 0x004fe20000000000 */
.L_x_12:
        /* <DEDUP_REMOVED lines=26> */
.L_x_13:
        /* <DEDUP_REMOVED lines=18> */
.L_x_14:
[----:B-1----:R-:W1:Y:S01]  /*0d10*/  S2UR UR5, SR_CTAID.X ;  /* 0x00000000000579c3 */ /* 0x002e620000002500 */
[----:B------:R-:W-:-:S05]  /*0d20*/  CS2R.32 R63, SR_CgaSize ;  /* 0x00000000003f7805 */ /* 0x000fca0000008a00 */
[----:B------:R-:W-:-:S05]  /*0d30*/  IMAD R63, R63, -0xa0, RZ ;  /* 0xffffff603f3f7824 */ /* 0x000fca00078e02ff */
[----:B------:R-:W-:-:S14]  /*0d40*/  R2UR UR9, R63 ;  /* 0x000000003f0972ca */ /* 0x000fdc00000e0000 */
[----:B------:R-:W2:Y:S01]  /*0d50*/  LDCU UR9, c[0x0][UR9+0x2b0] ;  /* 0x00005600090977ac */ /* 0x000ea20008000800 */
[----:B------:R-:W-:Y:S01]  /*0d60*/  NOP ;  /* 0x0000000000007918 */ /* 0x000fe20000000000 */
[----:B------:R-:W-:-:S05]  /*0d70*/  CS2R.32 R63, SR_CgaSize ;  /* 0x00000000003f7805 */ /* 0x000fca0000008a00 */
[----:B------:R-:W-:-:S05]  /*0d80*/  IMAD R63, R63, -0xa0, RZ ;  /* 0xffffff603f3f7824 */ /* 0x000fca00078e02ff */
[----:B------:R-:W-:-:S14]  /*0d90*/  R2UR UR7, R63 ;  /* 0x000000003f0772ca */ /* 0x000fdc00000e0000 */
[----:B------:R-:W3:Y:S01]  /*0da0*/  LDCU UR7, c[0x0][UR7+0x2b4] ;  /* 0x00005680070777ac */ /* 0x000ee20008000800 */
[----:B------:R-:W4:Y:S08]  /*0db0*/  S2UR UR4, SR_CTAID.Y ;  /* 0x00000000000479c3 */ /* 0x000f300000002600 */
[----:B------:R-:W3:Y:S01]  /*0dc0*/  LDC R10, c[0x0][0xb24] ;  /* 0x0002c900ff0a7b82 */ /* 0x000ee20000000800 */
[----:B-1----:R-:W-:-:S02]  /*0dd0*/  I2FP.F32.U32 R63, UR5 ;  /* 0x00000005003f7c45 */ /* 0x002fc40008201000 */
[----:B------:R-:W-:-:S05]  /*0de0*/  CS2R.32 R3, SR_CgaSize ;  /* 0x0000000000037805 */ /* 0x000fca0000008a00 */
[----:B------:R-:W-:-:S06]  /*0df0*/  IMAD R3, R3, -0xa0, RZ ;  /* 0xffffff6003037824 */ /* 0x000fcc00078e02ff */
[----:B------:R-:W1:Y:S01]  /*0e00*/  LDC R3, c[0x0][R3+0x2a0] ;  /* 0x0000a80003037b82 */ /* 0x000e620000000800 */
[----:B------:R-:W-:Y:S01]  /*0e10*/  MOV R15, UR5 ;  /* 0x00000005000f7c02 */ /* 0x000fe20008000f00 */
[----:B--2---:R-:W-:Y:S01]  /*0e20*/  FMUL R63, R63, UR9 ;  /* 0x000000093f3f7c20 */ /* 0x004fe20008400000 */
[----:B----4-:R-:W-:Y:S02]  /*0e30*/  I2FP.F32.U32 R62, UR4 ;  /* 0x00000004003e7c45 */ /* 0x010fe40008201000 */
[----:B------:R-:W-:-:S05]  /*0e40*/  CS2R.32 R2, SR_CgaSize ;  /* 0x0000000000027805 */ /* 0x000fca0000008a00 */
[----:B------:R-:W-:-:S06]  /*0e50*/  IMAD R2, R2, -0xa0, RZ ;  /* 0xffffff6002027824 */ /* 0x000fcc00078e02ff */
[----:B------:R-:W2:Y:S01]  /*0e60*/  LDC R2, c[0x0][R2+0x2a4] ;  /* 0x0000a90002027b82 */ /* 0x000ea20000000800 */
[----:B------:R-:W-:Y:S01]  /*0e70*/  MOV R14, UR4 ;  /* 0x00000004000e7c02 */ /* 0x000fe20008000f00 */
[----:B------:R-:W4:Y:S01]  /*0e80*/  F2I.U32.TRUNC.NTZ R63, R63 ;  /* 0x0000003f003f7305 */ /* 0x000f22000020f000 */
[----:B---3--:R-:W-:-:S05]  /*0e90*/  FMUL R62, R62, UR7 ;  /* 0x000000073e3e7c20 */ /* 0x008fca0008400000 */
[----:B------:R-:W-:Y:S01]  /*0ea0*/  BAR.SYNC.DEFER_BLOCKING 0x0 ;  /* 0x0000000000007b1d */ /* 0x000fe20000010000 */
[----:B------:R-:W-:-:S05]  /*0eb0*/  ISETP.GE.AND P0, PT, R10, 0x1, PT ;  /* 0x000000010a00780c */ /* 0x000fca0003f06270 */
[----:B------:R-:W3:Y:S02]  /*0ec0*/  F2I.U32.TRUNC.NTZ R62, R62 ;  /* 0x0000003e003e7305 */ /* 0x000ee4000020f000 */
[----:B------:R-:W2:Y:S01]  /*0ed0*/  S2UR UR36, SR_CTAID.Z ;  /* 0x00000000002479c3 */ /* 0x000ea20000002700 */
[----:B----4-:R-:W-:-:S05]  /*0ee0*/  IADD3 R63, PT, PT, -R63, RZ, RZ ;  /* 0x000000ff3f3f7210 */ /* 0x010fca0007ffe1ff */
[----:B-1----:R-:W-:Y:S01]  /*0ef0*/  IMAD R63, R3, R63, UR5 ;  /* 0x00000005033f7e24 */ /* 0x002fe2000f8e023f */
[----:B---3--:R-:W-:-:S05]  /*0f00*/  IADD3 R62, PT, PT, -R62, RZ, RZ ;  /* 0x000000ff3e3e7210 */ /* 0x008fca0007ffe1ff */
[----:B--2---:R-:W-:Y:S01]  /*0f10*/  IMAD R62, R2, R62, UR4 ;  /* 0x00000004023e7e24 */ /* 0x004fe2000f8e023e */
[----:B------:R-:W-:Y:S06]  /*0f20*/  @!P0 BRA `(.L_x_15) ;  /* 0x0000000000b88947 */ /* 0x000fec0003800000 */
[----:B------:R-:W1:Y:S01]  /*0f30*/  LDC.64 R4, c[0x0][0xb18] ;  /* 0x0002c600ff047b82 */ /* 0x000e620000000a00 */
[----:B------:R-:W-:-:S07]  /*0f40*/  ISETP.NE.AND P0, PT, R10, 0x1, PT ;  /* 0x000000010a00780c */ /* 0x000fce0003f05270 */
[----:B------:R-:W2:Y:S08]  /*0f50*/  LDC R9, c[0x0][0xb0c] ;  /* 0x0002c300ff097b82 */ /* 0x000eb00000000800 */
[----:B------:R-:W3:Y:S08]  /*0f60*/  LDC R12, c[0x0][0x370] ;  /* 0x0000dc00ff0c7b82 */ /* 0x000ef00000000800 */
[----:B------:R-:W4:Y:S01]  /*0f70*/  LDC R11, c[0x0][0x374] ;  /* 0x0000dd00ff0b7b82 */ /* 0x000f220000000800 */
[----:B-1----:R-:W-:-:S07]  /*0f80*/  ISETP.NE.AND P1, PT, R4, 0x1, PT ;  /* 0x000000010400780c */ /* 0x002fce0003f25270 */
[----:B------:R-:W3:Y:S01]  /*0f90*/  LDC.64 R6, c[0x0][0xb10] ;  /* 0x0002c400ff067b82 */ /* 0x000ee20000000a00 */
[----:B--2---:R-:W-:-:S07]  /*0fa0*/  ISETP.NE.AND P2, PT, R9, 0x1, PT ;  /* 0x000000010900780c */ /* 0x004fce0003f45270 */
[----:B------:R-:W1:Y:S08]  /*0fb0*/  LDC R8, c[0x0][0xb20] ;  /* 0x0002c800ff087b82 */ /* 0x000e700000000800 */
[----:B------:R-:W2:Y:S01]  /*0fc0*/  LDC.64 R2, c[0x0][0xb28] ;  /* 0x0002ca00ff027b82 */ /* 0x000ea20000000a00 */
[----:B----4-:R-:W-:-:S04]  /*0fd0*/  IMAD.HI.U32 R13, R11, R5, RZ ;  /* 0x000000050b0d7227 */ /* 0x010fc800078e00ff */
[----:B------:R-:W-:-:S04]  /*0fe0*/  IMAD.HI.U32 R5, R14, R5, RZ ;  /* 0x000000050e057227 */ /* 0x000fc800078e00ff */
[----:B---3--:R-:W-:-:S05]  /*0ff0*/  IMAD.HI.U32 R16, R12, R6, RZ ;  /* 0x000000060c107227 */ /* 0x008fca00078e00ff */
[-C--:B------:R-:W-:Y:S01]  /*1000*/  @P2 SHF.R.U32.HI R12, RZ, R7.reuse, R16 ;  /* 0x00000007ff0c2219 */ /* 0x080fe20000011610 */
[----:B------:R-:W-:Y:S01]  /*1010*/  IMAD.HI.U32 R16, R15, R6, RZ ;  /* 0x000000060f107227 */ /* 0x000fe200078e00ff */
[-C--:B-1----:R-:W-:Y:S02]  /*1020*/  @P1 SHF.R.U32.HI R11, RZ, R8.reuse, R13 ;  /* 0x00000008ff0b1219 */ /* 0x082fe4000001160d */
[----:B------:R-:W-:Y:S02]  /*1030*/  SHF.R.U32.HI R5, RZ, R8, R5 ;  /* 0x00000008ff057219 */ /* 0x000fe40000011605 */
[----:B------:R-:W-:Y:S02]  /*1040*/  SHF.R.U32.HI R16, RZ, R7, R16 ;  /* 0x00000007ff107219 */ /* 0x000fe40000011610 */
[----:B------:R-:W-:Y:S01]  /*1050*/  SEL R5, R14, R5, !P1 ;  /* 0x000000050e057207 */ /* 0x000fe20004800000 */
[----:B--2---:R-:W-:Y:S01]  /*1060*/  IMAD.HI.U32 R13, R11, R2, RZ ;  /* 0x000000020b0d7227 */ /* 0x004fe200078e00ff */
[----:B------:R-:W-:-:S03]  /*1070*/  SEL R16, R15, R16, !P2 ;  /* 0x000000100f107207 */ /* 0x000fc60005000000 */
[----:B------:R-:W-:Y:S01]  /*1080*/  IMAD.HI.U32 R6, R12, R2, RZ ;  /* 0x000000020c067227 */ /* 0x000fe200078e00ff */
[----:B------:R-:W-:-:S04]  /*1090*/  @P0 SHF.R.U32.HI R11, RZ, R3, R13 ;  /* 0x00000003ff0b0219 */ /* 0x000fc8000001160d */
[----:B------:R-:W-:Y:S01]  /*10a0*/  @P0 SHF.R.U32.HI R12, RZ, R3, R6 ;  /* 0x00000003ff0c0219 */ /* 0x000fe20000011606 */
[----:B------:R-:W-:-:S04]  /*10b0*/  IMAD R11, R11, R10, RZ ;  /* 0x0000000a0b0b7224 */ /* 0x000fc800078e02ff */
[----:B------:R-:W-:Y:S01]  /*10c0*/  IMAD R6, R12, R10, RZ ;  /* 0x0000000a0c067224 */ /* 0x000fe200078e02ff */
[----:B------:R-:W-:-:S04]  /*10d0*/  ISETP.GE.AND P1, PT, R5, R11, PT ;  /* 0x0000000b0500720c */ /* 0x000fc80003f26270 */
[----:B------:R-:W-:Y:S01]  /*10e0*/  ISETP.GE.OR P1, PT, R16, R6, P1 ;  /* 0x000000061000720c */ /* 0x000fe20000f26670 */
[----:B------:R-:W-:-:S05]  /*10f0*/  IMAD.HI.U32 R6, R5, R2, RZ ;  /* 0x0000000205067227 */ /* 0x000fca00078e00ff */
[----:B------:R-:W-:-:S04]  /*1100*/  SHF.R.U32.HI R6, RZ, R3, R6 ;  /* 0x00000003ff067219 */ /* 0x000fc80000011606 */
[----:B------:R-:W-:-:S03]  /*1110*/  SEL R6, R5, R6, !P0 ;  /* 0x0000000605067207 */ /* 0x000fc60004000000 */
[----:B------:R-:W-:Y:S01]  /*1120*/  @!P1 IMAD.HI.U32 R7, R16, R2, RZ ;  /* 0x0000000210079227 */ /* 0x000fe200078e00ff */
[----:B------:R-:W-:-:S04]  /*1130*/  IADD3 R2, PT, PT, -R6, RZ, RZ ;  /* 0x000000ff06027210 */ /* 0x000fc80007ffe1ff */
[----:B------:R-:W-:Y:S01]  /*1140*/  @!P1 SHF.R.U32.HI R3, RZ, R3, R7 ;  /* 0x00000003ff039219 */ /* 0x000fe20000011607 */
[----:B------:R-:W-:Y:S01]  /*1150*/  IMAD R2, R10, R2, R5 ;  /* 0x000000020a027224 */ /* 0x000fe200078e0205 */
[----:B------:R-:W-:Y:S02]  /*1160*/  IADD3 R7, PT, PT, -R5, RZ, RZ ;  /* 0x000000ff05077210 */ /* 0x000fe40007ffe1ff */
[----:B------:R-:W-:-:S03]  /*1170*/  @!P1 SEL R3, R16, R3, !P0 ;  /* 0x0000000310039207 */ /* 0x000fc60004000000 */
[----:B------:R-:W-:Y:S02]  /*1180*/  IMAD R7, R4, R7, R14 ;  /* 0x0000000704077224 */ /* 0x000fe400078e020e */
[--C-:B------:R-:W-:Y:S02]  /*1190*/  @!P1 IMAD.IADD R6, R6, 0x1, -R3.reuse ;  /* 0x0000000106069824 */ /* 0x100fe400078e0a03 */
[----:B------:R-:W-:Y:S01]  /*11a0*/  @!P1 IMAD R3, R2, R12, R3 ;  /* 0x0000000c02039224 */ /* 0x000fe200078e0203 */
[----:B------:R-:W-:Y:S01]  /*11b0*/  IADD3 R2, PT, PT, -R16, RZ, RZ ;  /* 0x000000ff10027210 */ /* 0x000fe20007ffe1ff */
[----:B------:R-:W-:Y:S02]  /*11c0*/  @!P1 IMAD R5, R6, R10, R16 ;  /* 0x0000000a06059224 */ /* 0x000fe400078e0210 */
[----:B------:R-:W-:Y:S02]  /*11d0*/  @!P1 IMAD.MOV.U32 R16, RZ, RZ, R3 ;  /* 0x000000ffff109224 */ /* 0x000fe400078e0003 */
[----:B------:R-:W-:-:S02]  /*11e0*/  IMAD R2, R9, R2, R15 ;  /* 0x0000000209027224 */ /* 0x000fc400078e020f */
[----:B------:R-:W-:Y:S02]  /*11f0*/  IMAD R14, R5, R4, R7 ;  /* 0x00000004050e7224 */ /* 0x000fe400078e0207 */
[----:B------:R-:W-:Y:S02]  /*1200*/  IMAD R15, R16, R9, R2 ;  /* 0x00000009100f7224 */ /* 0x000fe400078e0202 */
.L_x_15:
[----:B------:R-:W1:Y:S01]  /*1210*/  LDCU UR4, c[0x0][0xb30] ;  /* 0x00016600ff0477ac */ /* 0x000e620008000800 */
[----:B------:R-:W2:Y:S08]  /*1220*/  S2UR UR37, SR_CgaCtaId ;  /* 0x00000000002579c3 */ /* 0x000eb00000008800 */
[----:B------:R-:W3:Y:S01]  /*1230*/  LDC R26, c[0x0][0xb24] ;  /* 0x0002c900ff1a7b82 */ /* 0x000ee20000000800 */
[----:B-1----:R-:W-:-:S09]  /*1240*/  UISETP.NE.AND UP1, UPT, UR4, 0x1, UPT ;  /* 0x000000010400788c */ /* 0x002fd2000bf25270 */
[----:B--2---:R-:W-:Y:S05]  /*1250*/  BRA.U UP1, `(.L_x_16) ;  /* 0x0000000101407547 */ /* 0x004fea000b800000 */
[----:B------:R-:W1:Y:S08]  /*1260*/  LDC.64 R4, c[0x0][0xb10] ;  /* 0x0002c400ff047b82 */ /* 0x000e700000000a00 */
[----:B------:R-:W2:Y:S08]  /*1270*/  LDC.64 R2, c[0x0][0xb18] ;  /* 0x0002c600ff027b82 */ /* 0x000eb00000000a00 */
[----:B------:R-:W4:Y:S08]  /*1280*/  LDC R6, c[0x0][0xb20] ;  /* 0x0002c800ff067b82 */ /* 0x000f300000000800 */
[----:B------:R-:W3:Y:S01]  /*1290*/  LDC R7, c[0x0][0xb0c] ;  /* 0x0002c300ff077b82 */ /* 0x000ee20000000800 */
[----:B-1----:R-:W-:-:S05]  /*12a0*/  IMAD.HI.U32 R4, R15, R4, RZ ;  /* 0x000000040f047227 */ /* 0x002fca00078e00ff */
[----:B------:R-:W-:Y:S01]  /*12b0*/  SHF.R.U32.HI R4, RZ, R5, R4 ;  /* 0x00000005ff047219 */ /* 0x000fe20000011604 */
[----:B--2---:R-:W-:Y:S01]  /*12c0*/  IMAD.HI.U32 R3, R14, R3, RZ ;  /* 0x000000030e037227 */ /* 0x004fe200078e00ff */
[----:B------:R-:W-:-:S04]  /*12d0*/  ISETP.NE.AND P0, PT, R2, 0x1, PT ;  /* 0x000000010200780c */ /* 0x000fc80003f05270 */
[----:B----4-:R-:W-:-:S04]  /*12e0*/  SHF.R.U32.HI R3, RZ, R6, R3 ;  /* 0x00000006ff037219 */ /* 0x010fc80000011603 */
[----:B------:R-:W-:Y:S02]  /*12f0*/  SEL R3, R14, R3, !P0 ;  /* 0x000000030e037207 */ /* 0x000fe40004000000 */
[----:B---3--:R-:W-:-:S04]  /*1300*/  ISETP.NE.AND P1, PT, R7, 0x1, PT ;  /* 0x000000010700780c */ /* 0x008fc80003f25270 */
[----:B------:R-:W-:-:S05]  /*1310*/  SEL R4, R15, R4, !P1 ;  /* 0x000000040f047207 */ /* 0x000fca0004800000 */
[----:B------:R-:W-:Y:S02]  /*1320*/  IMAD.IADD R5, R3, 0x1, -R4 ;  /* 0x0000000103057824 */ /* 0x000fe400078e0a04 */
[----:B------:R-:W-:Y:S02]  /*1330*/  IMAD.IADD R3, R4, 0x1, -R3 ;  /* 0x0000000104037824 */ /* 0x000fe400078e0a03 */
[----:B------:R-:W-:Y:S02]  /*1340*/  IMAD R15, R5, R7, R15 ;  /* 0x00000007050f7224 */ /* 0x000fe400078e020f */
[----:B------:R-:W-:-:S07]  /*1350*/  IMAD R14, R3, R2, R14 ;  /* 0x00000002030e7224 */ /* 0x000fce00078e020e */
.L_x_16:
[----:B------:R-:W-:Y:S01]  /*1360*/  BAR.SYNC.DEFER_BLOCKING 0x0 ;  /* 0x0000000000007b1d */ /* 0x000fe20000010000 */
[----:B------:R-:W-:Y:S01]  /*1370*/  UISETP.NE.AND UP1, UPT, UR8, 0x2, UPT ;  /* 0x000000020800788c */ /* 0x000fe2000bf25270 */
[----:B------:R-:W-:Y:S02]  /*1380*/  ISETP.NE.OR P5, PT, R0, 0x2, !P5 ;  /* 0x000000020000780c */ /* 0x000fe40006fa5670 */
[----:B------:R-:W-:-:S06]  /*1390*/  LOP3.LUT R2, R76, 0x1f, RZ, 0xc0, !PT ;  /* 0x0000001f4c027812 */ /* 0x000fcc00078ec0ff */
[----:B------:R-:W-:Y:S05]  /*13a0*/  BRA.U UP1, `(.L_x_17) ;  /* 0x0000001101547547 */ /* 0x000fea000b800000 */
[----:B------:R-:W1:Y:S01]  /*13b0*/  LDCU UR13, c[0x0][0x38c] ;  /* 0x00007180ff0d77ac */ /* 0x000e620008000800 */
[----:B------:R-:W2:Y:S01]  /*13c0*/  LDC R8, c[0x0][0x370] ;  /* 0x0000dc00ff087b82 */ /* 0x000ea20000000800 */
[----:B------:R-:W-:Y:S01]  /*13d0*/  PLOP3.LUT P1, PT, PT, PT, UP2, 0x80, 0x8 ;  /* 0x000000000008781c */ /* 0x000fe20003f2f028 */
[----:B------:R-:W-:Y:S01]  /*13e0*/  IMAD.MOV.U32 R17, RZ, RZ, 0x1 ;  /* 0x00000001ff117424 */ /* 0x000fe200078e00ff */
[----:B------:R-:W-:Y:S01]  /*13f0*/  ISETP.EQ.OR P4, PT, R2, RZ, P5 ;  /* 0x000000ff0200720c */ /* 0x000fe20002f82670 */
[----:B------:R-:W-:Y:S01]  /*1400*/  IMAD.MOV.U32 R16, RZ, RZ, RZ ;  /* 0x000000ffff107224 */ /* 0x000fe200078e00ff */
[----:B------:R-:W-:Y:S02]  /*1410*/  PLOP3.LUT P1, PT, P1, PT, PT, 0x8, 0x80 ;  /* 0x000000000080781c */ /* 0x000fe40000f2e170 */
[----:B------:R-:W-:Y:S01]  /*1420*/  CS2R R12, SRZ ;  /* 0x00000000000c7805 */ /* 0x000fe2000001ff00 */
[----:B------:R-:W-:Y:S01]  /*1430*/  IMAD.MOV.U32 R11, RZ, RZ, 0x1 ;  /* 0x00000001ff0b7424 */ /* 0x000fe200078e00ff */
[----:B------:R-:W4:Y:S01]  /*1440*/  LDC R0, c[0x0][0x374] ;  /* 0x0000dd00ff007b82 */ /* 0x000f220000000800 */
[----:B------:R-:W2:Y:S01]  /*1450*/  LDCU.64 UR22, c[0x0][0x348] ;  /* 0x00006900ff1677ac */ /* 0x000ea20008000a00 */
[----:B------:R-:W-:Y:S01]  /*1460*/  UMOV UR6, URZ ;  /* 0x000000ff00067c82 */ /* 0x000fe20008000000 */
[----:B-1----:R-:W-:-:S04]  /*1470*/  UIADD3 UR5, UPT, UPT, UR13, 0x1f, URZ ;  /* 0x0000001f0d057890 */ /* 0x002fc8000fffe0ff */
[----:B------:R-:W-:-:S04]  /*1480*/  USHF.R.S32.HI UR4, URZ, 0x1f, UR5 ;  /* 0x0000001fff047899 */ /* 0x000fc80008011405 */
[----:B------:R-:W-:-:S04]  /*1490*/  ULEA.HI UR4, UR4, UR5, URZ, 0x5 ;  /* 0x0000000504047291 */ /* 0x000fc8000f8f28ff */
[----:B------:R-:W-:Y:S02]  /*14a0*/  USHF.R.S32.HI UR15, URZ, 0x5, UR4 ;  /* 0x00000005ff0f7899 */ /* 0x000fe40008011404 */
[----:B------:R-:W-:Y:S02]  /*14b0*/  UIADD3 UR4, UPT, UPT, UR13, -0x1, URZ ;  /* 0xffffffff0d047890 */ /* 0x000fe4000fffe0ff */
[----:B------:R-:W-:Y:S02]  /*14c0*/  UISETP.LT.U32.AND UP0, UPT, UR15, 0x4, UPT ;  /* 0x000000040f00788c */ /* 0x000fe4000bf01070 */
[----:B------:R-:W-:Y:S02]  /*14d0*/  UISETP.GE.U32.AND UP1, UPT, UR4, -0x3f, UPT ;  /* 0xffffffc10400788c */ /* 0x000fe4000bf26070 */
[----:B------:R-:W-:Y:S02]  /*14e0*/  USEL UR14, UR15, 0x4, UP0 ;  /* 0x000000040f0e7887 */ /* 0x000fe40008000000 */
[----:B------:R-:W-:-:S02]  /*14f0*/  UIADD3 UR13, UPT, UPT, UR13, 0x3e, URZ ;  /* 0x0000003e0d0d7890 */ /* 0x000fc4000fffe0ff */
[----:B------:R-:W-:Y:S02]  /*1500*/  UIADD3 UR5, UPT, UPT, UR14, -0x1, URZ ;  /* 0xffffffff0e057890 */ /* 0x000fe4000fffe0ff */
[----:B------:R-:W-:-:S03]  /*1510*/  UIADD3 UR7, UPT, UPT, UR15, -UR14, URZ ;  /* 0x8000000e0f077290 */ /* 0x000fc6000fffe0ff */
[----:B------:R-:W-:-:S04]  /*1520*/  @UP1 UIADD3 UR5, UPT, UPT, UR14, URZ, URZ ;  /* 0x000000ff0e051290 */ /* 0x000fc8000fffe0ff */
[----:B--2---:R-:W-:-:S12]  /*1530*/  UIADD3 UR5, UPT, UPT, UR5, 0x1, URZ ;  /* 0x0000000105057890 */ /* 0x004fd8000fffe0ff */
.L_x_35:
[----:B------:R-:W-:Y:S01]  /*1540*/  UISETP.NE.AND UP0, UPT, UR37, URZ, UPT ;  /* 0x000000ff2500728c */ /* 0x000fe2000bf05270 */
[----:B------:R-:W1:Y:S08]  /*1550*/  S2UR UR37, SR_CgaCtaId ;  /* 0x00000000002579c3 */ /* 0x000e700000008800 */
[----:B------:R-:W-:Y:S05]  /*1560*/  BRA.U UP0, `(.L_x_18) ;  /* 0x0000000100347547 */ /* 0x000fea000b800000 */
[----:B------:R-:W2:Y:S01]  /*1570*/  S2R R2, SR_CgaCtaId ;  /* 0x0000000000027919 */ /* 0x000ea20000008800 */
[----:B------:R-:W-:-:S04]  /*1580*/  MOV R3, 0x400 ;  /* 0x0000040000037802 */ /* 0x000fc80000000f00 */
[----:B--2---:R-:W-:Y:S02]  /*1590*/  LEA R2, R2, R3, 0x18 ;  /* 0x0000000302027211 */ /* 0x004fe400078ec0ff */
[----:B------:R-:W-:-:S03]  /*15a0*/  SHF.L.U32 R3, R11, 0x1f, RZ ;  /* 0x0000001f0b037819 */ /* 0x000fc600000006ff */
[----:B------:R-:W-:-:S04]  /*15b0*/  IMAD R2, R12, 0x8, R2 ;  /* 0x000000080c027824 */ /* 0x000fc800078e0202 */
[----:B------:R-:W2:Y:S02]  /*15c0*/  SYNCS.PHASECHK.TRANS64.TRYWAIT P0, [R2+URZ+0x100], R3 ;  /* 0x00010003020075a7 */ /* 0x000ea400080011ff */
[----:B--2---:R-:W-:Y:S05]  /*15d0*/  @!P0 BRA `(.L_x_19) ;  /* 0x0000008400b88947 */ /* 0x004fea0003800000 */
.L_x_167:
[----:B------:R-:W-:Y:S01]  /*15e0*/  VIADD R12, R12, 0x1 ;  /* 0x000000010c0c7836 */ /* 0x000fe20000000000 */
[----:B------:R2:W-:Y:S04]  /*15f0*/  SYNCS.ARRIVE.TRANS64.A1T0 RZ, [R2+URZ+0xf0], RZ ;  /* 0x0000f0ff02ff79a7 */ /* 0x0005e800081000ff */
[----:B------:R-:W-:-:S04]  /*1600*/  ISETP.NE.AND P0, PT, R12, 0x2, PT ;  /* 0x000000020c00780c */ /* 0x000fc80003f05270 */
[----:B------:R-:W-:Y:S02]  /*1610*/  SEL R12, R12, RZ, P0 ;  /* 0x000000ff0c0c7207 */ /* 0x000fe40000000000 */
[----:B--2---:R-:W-:-:S04]  /*1620*/  SEL R2, RZ, 0x1, P0 ;  /* 0x00000001ff027807 */ /* 0x004fc80000000000 */
[----:B------:R-:W-:-:S07]  /*1630*/  LOP3.LUT R11, R11, R2, RZ, 0x3c, !PT ;  /* 0x000000020b0b7212 */ /* 0x000fce00078e3cff */
.L_x_18:
[----:B------:R-:W-:Y:S01]  /*1640*/  UMOV UR4, 0x400 ;  /* 0x0000040000047882 */ /* 0x000fe20000000000 */
[----:B------:R-:W-:Y:S01]  /*1650*/  SHF.L.U32 R2, R17, 0x1f, RZ ;  /* 0x0000001f11027819 */ /* 0x000fe200000006ff */
[----:B-1----:R-:W-:Y:S01]  /*1660*/  ULEA UR4, UR37, UR4, 0x18 ;  /* 0x0000000425047291 */ /* 0x002fe2000f8ec0ff */
[----:B------:R-:W-:Y:S01]  /*1670*/  R2UR UR35, R15 ;  /* 0x000000000f2372ca */ /* 0x000fe200000e0000 */
[----:B------:R-:W-:Y:S01]  /*1680*/  UISETP.GE.U32.AND UP0, UPT, UR13, 0x3f, UPT ;  /* 0x0000003f0d00788c */ /* 0x000fe2000bf06070 */
[----:B------:R-:W-:Y:S01]  /*1690*/  R2UR UR11, R14 ;  /* 0x000000000e0b72ca */ /* 0x000fe200000e0000 */
[----:B------:R-:W-:Y:S01]  /*16a0*/  ULEA UR8, UR6, UR4, 0x3 ;  /* 0x0000000406087291 */ /* 0x000fe2000f8e18ff */
[----:B------:R-:W-:-:S08]  /*16b0*/  UMOV UR24, URZ ;  /* 0x000000ff00187c82 */ /* 0x000fd00008000000 */
[----:B------:R1:W2:Y:S01]  /*16c0*/  SYNCS.PHASECHK.TRANS64.TRYWAIT P0, [UR8+0x20], R2 ;  /* 0x00002002ff0075a7 */ /* 0x0002a20008001108 */
[----:B------:R-:W-:Y:S02]  /*16d0*/  USHF.L.U32 UR35, UR35, 0x7, URZ ;  /* 0x0000000723237899 */ /* 0x000fe400080006ff */
[----:B------:R-:W-:Y:S01]  /*16e0*/  USHF.L.U32 UR11, UR11, 0x7, URZ ;  /* 0x000000070b0b7899 */ /* 0x000fe200080006ff */
[----:B------:R-:W-:Y:S11]  /*16f0*/  BRA.U !UP0, `(.L_x_20) ;  /* 0x0000000108a47547 */ /* 0x000ff6000b800000 */
[----:B------:R-:W-:Y:S01]  /*1700*/  UMOV UR16, URZ ;  /* 0x000000ff00107c82 */ /* 0x000fe20008000000 */
[----:B------:R-:W-:-:S05]  /*1710*/  UMOV UR17, UR6 ;  /* 0x0000000600117c82 */ /* 0x000fca0008000000 */
.L_x_25:
[----:B-1----:R-:W-:Y:S01]  /*1720*/  ULEA UR33, UR17, UR4, 0x3 ;  /* 0x0000000411217291 */ /* 0x002fe2000f8e18ff */
[----:B--2---:R-:W-:Y:S01]  /*1730*/  @!P5 MOV R3, 0x8000 ;  /* 0x000080000003d802 */ /* 0x004fe20000000f00 */
[----:B--2---:R-:W-:Y:S10]  /*1740*/  @P0 BRA `(.L_x_21) ;  /* 0x00000000000c0947 */ /* 0x004ff40003800000 */
[----:B------:R-:W-:-:S04]  /*1750*/  SHF.L.U32 R4, R17, 0x1f, RZ ;  /* 0x0000001f11047819 */ /* 0x000fc800000006ff */
[----:B------:R-:W2:Y:S02]  /*1760*/  SYNCS.PHASECHK.TRANS64.TRYWAIT P0, [UR33+0x20], R4 ;  /* 0x00002004ff0075a7 */ /* 0x000ea40008001121 */
[----:B--2---:R-:W-:Y:S05]  /*1770*/  @!P0 BRA `(.L_x_22) ;  /* 0x0000008400648947 */ /* 0x004fea0003800000 */
.L_x_21:
[----:B------:R2:W-:Y:S01]  /*1780*/  @!P5 SYNCS.ARRIVE.TRANS64 RZ, [UR33], R3 ;  /* 0x00000003ffffd9a7 */ /* 0x0005e20008000021 */
[----:B------:R-:W-:Y:S04]  /*1790*/  BSSY.RECONVERGENT B0, `(.L_x_23) ;  /* 0x0000003000007945 */ /* 0x000fe80003800200 */
[----:B------:R-:W-:Y:S05]  /*17a0*/  @P4 BRA `(.L_x_24) ;  /* 0x0000000000044947 */ /* 0x000fea0003800000 */
[----:B------:R-:W-:Y:S05]  /*17b0*/  BPT.TRAP 0x1 ;  /* 0x000000040000795c */ /* 0x000fea0000300000 */
.L_x_24:
[----:B------:R-:W-:Y:S05]  /*17c0*/  BSYNC.RECONVERGENT B0 ;  /* 0x0000000000007941 */ /* 0x000fea0003800200 */
.L_x_23:
[----:B------:R-:W-:Y:S02]  /*17d0*/  UIADD3 UR6, UPT, UPT, UR17, 0x1, URZ ;  /* 0x0000000111067890 */ /* 0x000fe4000fffe0ff */
[----:B------:R-:W-:Y:S02]  /*17e0*/  UIADD3 UR26, UP1, UPT, UR22, 0x80, URZ ;  /* 0x00000080161a7890 */ /* 0x000fe4000ff3e0ff */
[----:B------:R-:W-:Y:S02]  /*17f0*/  UISETP.NE.AND UP0, UPT, UR6, 0x4, UPT ;  /* 0x000000040600788c */ /* 0x000fe4000bf05270 */
[----:B------:R-:W-:Y:S02]  /*1800*/  USHF.L.U32 UR34, UR16, 0x5, URZ ;  /* 0x0000000510227899 */ /* 0x000fe400080006ff */
[----:B------:R-:W-:Y:S02]  /*1810*/  USEL UR9, URZ, 0x1, UP0 ;  /* 0x00000001ff097887 */ /* 0x000fe40008000000 */
[----:B------:R-:W-:-:S02]  /*1820*/  USEL UR6, UR6, URZ, UP0 ;  /* 0x000000ff06067287 */ /* 0x000fc40008000000 */
[----:B------:R-:W-:Y:S02]  /*1830*/  UIADD3 UR20, UP0, UPT, UR22, 0x180, URZ ;  /* 0x0000018016147890 */ /* 0x000fe4000ff1e0ff */
[----:B------:R-:W-:Y:S01]  /*1840*/  ULEA UR8, UR6, UR4, 0x3 ;  /* 0x0000000406087291 */ /* 0x000fe2000f8e18ff */
[----:B------:R-:W-:Y:S01]  /*1850*/  LOP3.LUT R17, R17, UR9, RZ, 0x3c, !PT ;  /* 0x0000000911117c12 */ /* 0x000fe2000f8e3cff */
[----:B------:R-:W-:Y:S02]  /*1860*/  UIADD3.X UR27, UPT, UPT, URZ, UR23, URZ, UP1, !UPT ;  /* 0x00000017ff1b7290 */ /* 0x000fe40008ffe4ff */
[----:B------:R-:W-:Y:S01]  /*1870*/  UIADD3.X UR21, UPT, UPT, URZ, UR23, URZ, UP0, !UPT ;  /* 0x00000017ff157290 */ /* 0x000fe200087fe4ff */
[----:B-1----:R-:W-:Y:S01]  /*1880*/  SHF.L.U32 R2, R17, 0x1f, RZ ;  /* 0x0000001f11027819 */ /* 0x002fe200000006ff */
[----:B------:R-:W-:Y:S01]  /*1890*/  UMOV UR18, 0x0 ;  /* 0x0000000000127882 */ /* 0x000fe20000000000 */
[----:B------:R-:W-:Y:S01]  /*18a0*/  UMOV UR19, 0x10000000 ;  /* 0x1000000000137882 */ /* 0x000fe20000000000 */
[----:B------:R-:W-:Y:S01]  /*18b0*/  UMOV UR12, UR36 ;  /* 0x00000024000c7c82 */ /* 0x000fe20008000000 */
[----:B------:R1:W1:Y:S01]  /*18c0*/  SYNCS.PHASECHK.TRANS64.TRYWAIT P0, [UR8+0x20], R2 ;  /* 0x00002002ff0075a7 */ /* 0x0002620008001108 */
[----:B------:R-:W-:Y:S01]  /*18d0*/  ULEA UR8, UR17, UR4, 0xe ;  /* 0x0000000411087291 */ /* 0x000fe2000f8e70ff */
[----:B------:R-:W-:Y:S01]  /*18e0*/  UMOV UR9, UR33 ;  /* 0x0000002100097c82 */ /* 0x000fe20008000000 */
[----:B------:R-:W-:-:S02]  /*18f0*/  UMOV UR10, UR34 ;  /* 0x00000022000a7c82 */ /* 0x000fc40008000000 */
[----:B------:R-:W-:Y:S02]  /*1900*/  UIADD3 UR32, UPT, UPT, UR8, 0x8400, URZ ;  /* 0x0000840008207890 */ /* 0x000fe4000fffe0ff */
[----:B------:R-:W-:Y:S02]  /*1910*/  UIADD3 UR8, UPT, UPT, UR8, 0x18400, URZ ;  /* 0x0001840008087890 */ /* 0x000fe4000fffe0ff */
[----:B------:R-:W-:Y:S01]  /*1920*/  UIADD3 UR16, UPT, UPT, UR16, 0x1, URZ ;  /* 0x0000000110107890 */ /* 0x000fe2000fffe0ff */
[----:B------:R-:W-:Y:S01]  /*1930*/  UMOV UR24, UR5 ;  /* 0x0000000500187c82 */ /* 0x000fe20008000000 */
[----:B------:R-:W-:Y:S02]  /*1940*/  UMOV UR17, UR6 ;  /* 0x0000000600117c82 */ /* 0x000fe40008000000 */
[----:B------:R-:W-:Y:S01]  /*1950*/  UISETP.NE.AND UP0, UPT, UR16, UR5, UPT ;  /* 0x000000051000728c */ /* 0x000fe2000bf05270 */
[----:B------:R1:W-:Y:S02]  /*1960*/  UTMALDG.3D [UR32], [UR26], desc[UR18] ;  /* 0x000012201a0075b4 */ /* 0x0003e40008011000 */
[----:B------:R1:W-:Y:S06]  /*1970*/  UTMALDG.3D [UR8], [UR20], desc[UR18] ;  /* 0x00001208140075b4 */ /* 0x0003ec0008011000 */
[----:B------:R-:W-:Y:S05]  /*1980*/  BRA.U UP0, `(.L_x_25) ;  /* 0xfffffffd00647547 */ /* 0x000fea000b83ffff */
.L_x_20:
[----:B-1----:R-:W-:Y:S01]  /*1990*/  ULEA UR8, UR6, UR4, 0x3 ;  /* 0x0000000406087291 */ /* 0x002fe2000f8e18ff */
[----:B------:R-:W-:Y:S01]  /*19a0*/  SHF.L.U32 R2, R17, 0x1f, RZ ;  /* 0x0000001f11027819 */ /* 0x000fe200000006ff */
[----:B------:R-:W-:Y:S01]  /*19b0*/  @!P1 SYNCS.ARRIVE.TRANS64.A1T0 RZ, [UR4+0x88], RZ ;  /* 0x000088ffffff99a7 */ /* 0x000fe20008100004 */
[----:B------:R-:W-:-:S06]  /*19c0*/  UISETP.GT.AND UP0, UPT, UR15, UR14, UPT ;  /* 0x0000000e0f00728c */ /* 0x000fcc000bf04270 */
[----:B--2---:R1:W2:Y:S03]  /*19d0*/  SYNCS.PHASECHK.TRANS64.TRYWAIT P0, [UR8+0x20], R2 ;  /* 0x00002002ff0075a7 */ /* 0x0042a60008001108 */
[----:B------:R-:W-:Y:S05]  /*19e0*/  BRA.U !UP0, `(.L_x_26) ;  /* 0x0000000108a87547 */ /* 0x000fea000b800000 */
[----:B------:R-:W-:Y:S01]  /*19f0*/  UIADD3 UR21, UPT, UPT, UR7, UR24, URZ ;  /* 0x0000001807157290 */ /* 0x000fe2000fffe0ff */
[----:B------:R-:W-:-:S11]  /*1a00*/  UMOV UR25, UR6 ;  /* 0x0000000600197c82 */ /* 0x000fd60008000000 */
.L_x_31:
[----:B-1----:R-:W-:Y:S01]  /*1a10*/  ULEA UR17, UR25, UR4, 0x3 ;  /* 0x0000000419117291 */ /* 0x002fe2000f8e18ff */
[----:B--2---:R-:W-:Y:S01]  /*1a20*/  @!P5 MOV R3, 0x8000 ;  /* 0x000080000003d802 */ /* 0x004fe20000000f00 */
[----:B--2---:R-:W-:Y:S10]  /*1a30*/  @P0 BRA `(.L_x_27) ;  /* 0x00000000000c0947 */ /* 0x004ff40003800000 */
[----:B------:R-:W-:-:S04]  /*1a40*/  SHF.L.U32 R4, R17, 0x1f, RZ ;  /* 0x0000001f11047819 */ /* 0x000fc800000006ff */
[----:B------:R-:W2:Y:S02]  /*1a50*/  SYNCS.PHASECHK.TRANS64.TRYWAIT P0, [UR17+0x20], R4 ;  /* 0x00002004ff0075a7 */ /* 0x000ea40008001111 */
[----:B--2---:R-:W-:Y:S05]  /*1a60*/  @!P0 BRA `(.L_x_28) ;  /* 0x0000008000c08947 */ /* 0x004fea0003800000 */
.L_x_27:
[----:B------:R2:W-:Y:S01]  /*1a70*/  @!P5 SYNCS.ARRIVE.TRANS64 RZ, [UR17], R3 ;  /* 0x00000003ffffd9a7 */ /* 0x0005e20008000011 */
[----:B------:R-:W-:Y:S04]  /*1a80*/  BSSY.RECONVERGENT B0, `(.L_x_29) ;  /* 0x0000003000007945 */ /* 0x000fe80003800200 */
[----:B------:R-:W-:Y:S05]  /*1a90*/  @P4 BRA `(.L_x_30) ;  /* 0x0000000000044947 */ /* 0x000fea0003800000 */
[----:B------:R-:W-:Y:S05]  /*1aa0*/  BPT.TRAP 0x1 ;  /* 0x000000040000795c */ /* 0x000fea0000300000 */
.L_x_30:
[----:B------:R-:W-:Y:S05]  /*1ab0*/  BSYNC.RECONVERGENT B0 ;  /* 0x0000000000007941 */ /* 0x000fea0003800200 */
.L_x_29:
        /* <DEDUP_REMOVED lines=20> */
[----:B------:R-:W-:Y:S01]  /*1c00*/  UIADD3 UR8, UPT, UPT, UR8, 0x18400, URZ ;  /* 0x0001840008087890 */ /* 0x000fe2000fffe0ff */
[----:B------:R-:W-:Y:S01]  /*1c10*/  UMOV UR9, UR17 ;  /* 0x0000001100097c82 */ /* 0x000fe20008000000 */
[----:B------:R-:W-:Y:S01]  /*1c20*/  UMOV UR10, UR18 ;  /* 0x00000012000a7c82 */ /* 0x000fe20008000000 */
[----:B------:R-:W-:Y:S01]  /*1c30*/  UIADD3 UR24, UPT, UPT, UR24, 0x1, URZ ;  /* 0x0000000118187890 */ /* 0x000fe2000fffe0ff */
[----:B------:R-:W-:-:S03]  /*1c40*/  UMOV UR25, UR6 ;  /* 0x0000000600197c82 */ /* 0x000fc60008000000 */
[----:B------:R1:W-:Y:S01]  /*1c50*/  UTMALDG.3D [UR16], [UR30], desc[UR26] ;  /* 0x00001a101e0075b4 */ /* 0x0003e20008011000 */
[----:B------:R-:W-:Y:S01]  /*1c60*/  UISETP.NE.AND UP0, UPT, UR24, UR21, UPT ;  /* 0x000000151800728c */ /* 0x000fe2000bf05270 */
[----:B------:R1:W-:Y:S08]  /*1c70*/  UTMALDG.3D [UR8], [UR28], desc[UR26] ;  /* 0x00001a081c0075b4 */ /* 0x0003f00008011000 */
[----:B------:R-:W-:Y:S05]  /*1c80*/  BRA.U UP0, `(.L_x_31) ;  /* 0xfffffffd00607547 */ /* 0x000fea000b83ffff */
.L_x_26:
[C---:B-1----:R-:W-:Y:S01]  /*1c90*/  LEA R2, R16.reuse, UR4, 0x3 ;  /* 0x0000000410027c11 */ /* 0x042fe2000f8e18ff */
[----:B------:R-:W-:Y:S01]  /*1ca0*/  NOP ;  /* 0x0000000000007918 */ /* 0x000fe20000000000 */
[----:B--2---:R-:W-:Y:S02]  /*1cb0*/  SHF.L.U32 R3, R13, 0x1f, RZ ;  /* 0x0000001f0d037819 */ /* 0x004fe400000006ff */
[----:B------:R-:W-:Y:S02]  /*1cc0*/  LEA R4, R16, UR4, 0x4 ;  /* 0x0000000410047c11 */ /* 0x000fe4000f8e20ff */
[----:B------:R-:W1:Y:S02]  /*1cd0*/  SYNCS.PHASECHK.TRANS64.TRYWAIT P0, [R2+URZ+0x90], R3 ;  /* 0x00009003020075a7 */ /* 0x000e6400080011ff */
[----:B-1----:R-:W-:Y:S05]  /*1ce0*/  @!P0 BRA `(.L_x_32) ;  /* 0x0000008000388947 */ /* 0x002fea0003800000 */
.L_x_170:
[----:B------:R-:W2:Y:S01]  /*1cf0*/  LDS.128 R4, [R4+0x120] ;  /* 0x0001200004047984 */ /* 0x000ea20000000c00 */
[----:B---3--:R-:W-:Y:S01]  /*1d00*/  ISETP.GE.AND P0, PT, R26, 0x1, PT ;  /* 0x000000011a00780c */ /* 0x008fe20003f06270 */
[----:B-1----:R-:W-:Y:S01]  /*1d10*/  VIADD R2, R2, 0xa0 ;  /* 0x000000a002027836 */ /* 0x002fe20000000000 */
[----:B------:R-:W-:Y:S01]  /*1d20*/  @!PT LDS RZ, [RZ] ;  /* 0x00000000fffff984 */ /* 0x000fe20000000800 */
[----:B------:R-:W-:Y:S01]  /*1d30*/  @!PT LDS RZ, [RZ] ;  /* 0x00000000fffff984 */ /* 0x000fe20000000800 */
[----:B------:R-:W-:Y:S01]  /*1d40*/  @!PT LDS RZ, [RZ] ;  /* 0x00000000fffff984 */ /* 0x000fe20000000800 */
[----:B------:R-:W-:Y:S01]  /*1d50*/  @!PT LDS RZ, [RZ] ;  /* 0x00000000fffff984 */ /* 0x000fe20000000800 */
[----:B------:R1:W-:Y:S06]  /*1d60*/  MEMBAR.ALL.CTA ;  /* 0x0000000000007992 */ /* 0x0003ec0000008000 */
[----:B-1----:R-:W1:Y:S01]  /*1d70*/  FENCE.VIEW.ASYNC.S ;  /* 0x00000000000073c6 */ /* 0x002e620000000000 */
[----:B------:R-:W-:-:S04]  /*1d80*/  PRMT R2, RZ, 0x654, R2 ;  /* 0x00000654ff027816 */ /* 0x000fc80000000002 */
[----:B-1----:R1:W-:Y:S01]  /*1d90*/  SYNCS.ARRIVE.TRANS64.RED.A1T0 RZ, [R2+URZ], RZ ;  /* 0x000000ff02ff79a7 */ /* 0x0023e200081004ff */
[----:B--2---:R-:W-:-:S13]  /*1da0*/  LOP3.LUT P2, RZ, R6, 0x1, RZ, 0xc0, !PT ;  /* 0x0000000106ff7812 */ /* 0x004fda000784c0ff */
[----:B------:R-:W-:Y:S01]  /*1db0*/  @P2 SHF.R.U32.HI R3, RZ, 0x10, R5 ;  /* 0x00000010ff032819 */ /* 0x000fe20000011605 */
[----:B------:R-:W-:Y:S01]  /*1dc0*/  VOTEU.ANY UP0, P2 ;  /* 0x0000000000ff7886 */ /* 0x000fe20001000100 */
[----:B------:R-:W-:Y:S02]  /*1dd0*/  @P2 MOV R10, R4 ;  /* 0x00000004000a2202 */ /* 0x000fe40000000f00 */
[----:B------:R-:W-:Y:S02]  /*1de0*/  @P2 R2UR.BROADCAST UR8, R3 ;  /* 0x00000000030822ca */ /* 0x000fe400008e0000 */
[----:B------:R-:W-:-:S11]  /*1df0*/  @P2 LOP3.LUT R9, R5, 0xffff, RZ, 0xc0, !PT ;  /* 0x0000ffff05092812 */ /* 0x000fd600078ec0ff */
[----:B------:R-:W-:Y:S01]  /*1e00*/  @UP0 UMOV UR36, UR8 ;  /* 0x0000000800240c82 */ /* 0x000fe20008000000 */
[----:B-1----:R-:W-:Y:S05]  /*1e10*/  @!P0 BRA `(.L_x_33) ;  /* 0x0000000000b88947 */ /* 0x002fea0003800000 */
[----:B------:R-:W4:Y:S01]  /*1e20*/  LDC.64 R4, c[0x0][0xb18] ;  /* 0x0002c600ff047b82 */ /* 0x000f220000000a00 */
[----:B------:R-:W-:-:S07]  /*1e30*/  ISETP.NE.AND P3, PT, R26, 0x1, PT ;  /* 0x000000011a00780c */ /* 0x000fce0003f65270 */
[----:B------:R-:W1:Y:S08]  /*1e40*/  LDC.64 R6, c[0x0][0xb10] ;  /* 0x0002c400ff067b82 */ /* 0x000e700000000a00 */
[----:B------:R-:W2:Y:S08]  /*1e50*/  LDC R14, c[0x0][0xb20] ;  /* 0x0002c800ff0e7b82 */ /* 0x000eb00000000800 */
[----:B------:R-:W3:Y:S01]  /*1e60*/  LDC R15, c[0x0][0xb0c] ;  /* 0x0002c300ff0f7b82 */ /* 0x000ee20000000800 */
[----:B----4-:R-:W-:Y:S01]  /*1e70*/  IMAD.HI.U32 R19, R0, R5, RZ ;  /* 0x0000000500137227 */ /* 0x010fe200078e00ff */
[----:B------:R-:W-:-:S03]  /*1e80*/  ISETP.NE.AND P0, PT, R4, 0x1, PT ;  /* 0x000000010400780c */ /* 0x000fc60003f05270 */
[----:B------:R-:W-:-:S03]  /*1e90*/  IMAD.HI.U32 R5, R9, R5, RZ ;  /* 0x0000000509057227 */ /* 0x000fc600078e00ff */
[----:B------:R-:W4:Y:S01]  /*1ea0*/  LDC.64 R2, c[0x0][0xb28] ;  /* 0x0002ca00ff027b82 */ /* 0x000f220000000a00 */
[----:B-1----:R-:W-:-:S04]  /*1eb0*/  IMAD.HI.U32 R20, R8, R6, RZ ;  /* 0x0000000608147227 */ /* 0x002fc800078e00ff */
[----:B------:R-:W-:Y:S01]  /*1ec0*/  IMAD.HI.U32 R21, R10, R6, RZ ;  /* 0x000000060a157227 */ /* 0x000fe200078e00ff */
[----:B------:R-:W-:Y:S02]  /*1ed0*/  SHF.R.U32.HI R20, RZ, R7, R20 ;  /* 0x00000007ff147219 */ /* 0x000fe40000011614 */
[-C--:B--2---:R-:W-:Y:S02]  /*1ee0*/  SHF.R.U32.HI R19, RZ, R14.reuse, R19 ;  /* 0x0000000eff137219 */ /* 0x084fe40000011613 */
[----:B------:R-:W-:Y:S02]  /*1ef0*/  SHF.R.U32.HI R5, RZ, R14, R5 ;  /* 0x0000000eff057219 */ /* 0x000fe40000011605 */
[----:B------:R-:W-:Y:S02]  /*1f00*/  SEL R19, R0, R19, !P0 ;  /* 0x0000001300137207 */ /* 0x000fe40004000000 */
[----:B------:R-:W-:Y:S02]  /*1f10*/  SHF.R.U32.HI R21, RZ, R7, R21 ;  /* 0x00000007ff157219 */ /* 0x000fe40000011615 */
[----:B---3--:R-:W-:-:S02]  /*1f20*/  ISETP.NE.AND P1, PT, R15, 0x1, PT ;  /* 0x000000010f00780c */ /* 0x008fc40003f25270 */
[----:B------:R-:W-:Y:S02]  /*1f30*/  SEL R5, R9, R5, !P0 ;  /* 0x0000000509057207 */ /* 0x000fe40004000000 */
[----:B------:R-:W-:Y:S02]  /*1f40*/  SEL R20, R8, R20, !P1 ;  /* 0x0000001408147207 */ /* 0x000fe40004800000 */
[----:B------:R-:W-:Y:S01]  /*1f50*/  SEL R21, R10, R21, !P1 ;  /* 0x000000150a157207 */ /* 0x000fe20004800000 */
[----:B----4-:R-:W-:-:S04]  /*1f60*/  IMAD.HI.U32 R18, R19, R2, RZ ;  /* 0x0000000213127227 */ /* 0x010fc800078e00ff */
        /* <DEDUP_REMOVED lines=10> */
[----:B------:R-:W-:-:S04]  /*2010*/  @!P0 IMAD.HI.U32 R7, R21, R2, RZ ;  /* 0x0000000215078227 */ /* 0x000fc800078e00ff */
[----:B------:R-:W-:Y:S01]  /*2020*/  IMAD.MOV R2, RZ, RZ, -R6 ;  /* 0x000000ffff027224 */ /* 0x000fe200078e0a06 */
[----:B------:R-:W-:Y:S02]  /*2030*/  @!P0 SHF.R.U32.HI R3, RZ, R3, R7 ;  /* 0x00000003ff038219 */ /* 0x000fe40000011607 */
[----:B------:R-:W-:Y:S01]  /*2040*/  IADD3 R7, PT, PT, -R5, RZ, RZ ;  /* 0x000000ff05077210 */ /* 0x000fe20007ffe1ff */
[----:B------:R-:W-:Y:S01]  /*2050*/  IMAD R2, R26, R2, R5 ;  /* 0x000000021a027224 */ /* 0x000fe200078e0205 */
        /* <DEDUP_REMOVED lines=10> */
.L_x_33:
[----:B------:R-:W1:Y:S02]  /*2100*/  LDCU UR8, c[0x0][0xb30] ;  /* 0x00016600ff0877ac */ /* 0x000e640008000800 */
[----:B-1----:R-:W-:-:S09]  /*2110*/  UISETP.NE.AND UP0, UPT, UR8, 0x1, UPT ;  /* 0x000000010800788c */ /* 0x002fd2000bf05270 */
[----:B------:R-:W-:Y:S05]  /*2120*/  BRA.U UP0, `(.L_x_34) ;  /* 0x0000000100407547 */ /* 0x000fea000b800000 */
[----:B------:R-:W1:Y:S08]  /*2130*/  LDC.64 R4, c[0x0][0xb10] ;  /* 0x0002c400ff047b82 */ /* 0x000e700000000a00 */
[----:B------:R-:W2:Y:S08]  /*2140*/  LDC.64 R2, c[0x0][0xb18] ;  /* 0x0002c600ff027b82 */ /* 0x000eb00000000a00 */
[----:B------:R-:W3:Y:S08]  /*2150*/  LDC R6, c[0x0][0xb20] ;  /* 0x0002c800ff067b82 */ /* 0x000ef00000000800 */
[----:B------:R-:W4:Y:S01]  /*2160*/  LDC R7, c[0x0][0xb0c] ;  /* 0x0002c300ff077b82 */ /* 0x000f220000000800 */
[----:B-1----:R-:W-:-:S05]  /*2170*/  IMAD.HI.U32 R4, R10, R4, RZ ;  /* 0x000000040a047227 */ /* 0x002fca00078e00ff */
[----:B------:R-:W-:Y:S01]  /*2180*/  SHF.R.U32.HI R4, RZ, R5, R4 ;  /* 0x00000005ff047219 */ /* 0x000fe20000011604 */
[----:B--2---:R-:W-:Y:S01]  /*2190*/  IMAD.HI.U32 R3, R9, R3, RZ ;  /* 0x0000000309037227 */ /* 0x004fe200078e00ff */
[----:B------:R-:W-:-:S04]  /*21a0*/  ISETP.NE.AND P0, PT, R2, 0x1, PT ;  /* 0x000000010200780c */ /* 0x000fc80003f05270 */
[----:B---3--:R-:W-:-:S04]  /*21b0*/  SHF.R.U32.HI R3, RZ, R6, R3 ;  /* 0x00000006ff037219 */ /* 0x008fc80000011603 */
[----:B------:R-:W-:Y:S02]  /*21c0*/  SEL R3, R9, R3, !P0 ;  /* 0x0000000309037207 */ /* 0x000fe40004000000 */
[----:B----4-:R-:W-:-:S04]  /*21d0*/  ISETP.NE.AND P1, PT, R7, 0x1, PT ;  /* 0x000000010700780c */ /* 0x010fc80003f25270 */
[----:B------:R-:W-:-:S05]  /*21e0*/  SEL R4, R10, R4, !P1 ;  /* 0x000000040a047207 */ /* 0x000fca0004800000 */
[----:B------:R-:W-:Y:S02]  /*21f0*/  IMAD.IADD R5, R3, 0x1, -R4 ;  /* 0x0000000103057824 */ /* 0x000fe400078e0a04 */
[----:B------:R-:W-:Y:S02]  /*2200*/  IMAD.IADD R3, R4, 0x1, -R3 ;  /* 0x0000000104037824 */ /* 0x000fe400078e0a03 */
[----:B------:R-:W-:Y:S02]  /*2210*/  IMAD R10, R5, R7, R10 ;  /* 0x00000007050a7224 */ /* 0x000fe400078e020a */
[----:B------:R-:W-:-:S07]  /*2220*/  IMAD R9, R3, R2, R9 ;  /* 0x0000000203097224 */ /* 0x000fce00078e0209 */
.L_x_34:
[----:B------:R-:W-:Y:S01]  /*2230*/  VIADD R16, R16, 0x1 ;  /* 0x0000000110107836 */ /* 0x000fe20000000000 */
[----:B------:R-:W-:Y:S01]  /*2240*/  PLOP3.LUT P1, PT, PT, PT, PT, 0x80, 0x8 ;  /* 0x000000000008781c */ /* 0x000fe20003f2f070 */
[----:B------:R-:W-:Y:S02]  /*2250*/  IMAD.IADD R15, R10, 0x1, R63 ;  /* 0x000000010a0f7824 */ /* 0x000fe400078e023f */
[----:B------:R-:W-:Y:S01]  /*2260*/  IMAD.IADD R14, R9, 0x1, R62 ;  /* 0x00000001090e7824 */ /* 0x000fe200078e023e */
[----:B------:R-:W-:-:S04]  /*2270*/  ISETP.NE.AND P0, PT, R16, 0x2, PT ;  /* 0x000000021000780c */ /* 0x000fc80003f05270 */
[----:B------:R-:W-:Y:S02]  /*2280*/  SEL R2, RZ, 0x1, P0 ;  /* 0x00000001ff027807 */ /* 0x000fe40000000000 */
[----:B------:R-:W-:Y:S02]  /*2290*/  SEL R16, R16, RZ, P0 ;  /* 0x000000ff10107207 */ /* 0x000fe40000000000 */
[----:B------:R-:W-:Y:S01]  /*22a0*/  LOP3.LUT R13, R13, R2, RZ, 0x3c, !PT ;  /* 0x000000020d0d7212 */ /* 0x000fe200078e3cff */
[----:B------:R-:W-:Y:S06]  /*22b0*/  @P2 BRA `(.L_x_35) ;  /* 0xfffffff000a02947 */ /* 0x000fec000383ffff */
[----:B------:R-:W-:Y:S01]  /*22c0*/  UIADD3 UR4, UPT, UPT, UR4, 0x20, URZ ;  /* 0x0000002004047890 */ /* 0x000fe2000fffe0ff */
[----:B------:R-:W-:-:S03]  /*22d0*/  SHF.L.U32 R2, R17, 0x1f, RZ ;  /* 0x0000001f11027819 */ /* 0x000fc600000006ff */
[----:B------:R-:W-:-:S09]  /*22e0*/  ULEA UR5, UR6, UR4, 0x3 ;  /* 0x0000000406057291 */ /* 0x000fd2000f8e18ff */
[----:B------:R-:W1:Y:S02]  /*22f0*/  SYNCS.PHASECHK.TRANS64.TRYWAIT P0, [UR5], R2 ;  /* 0x00000002ff0075a7 */ /* 0x000e640008001105 */
[----:B-1----:R-:W-:Y:S05]  /*2300*/  @!P0 BRA `(.L_x_36) ;  /* 0x0000007800c48947 */ /* 0x002fea0003800000 */
.L_x_172:
[----:B------:R-:W-:-:S04]  /*2310*/  UIADD3 UR6, UPT, UPT, UR6, 0x1, URZ ;  /* 0x0000000106067890 */ /* 0x000fc8000fffe0ff */
[----:B------:R-:W-:-:S04]  /*2320*/  UISETP.NE.AND UP0, UPT, UR6, 0x4, UPT ;  /* 0x000000040600788c */ /* 0x000fc8000bf05270 */
[----:B------:R-:W-:Y:S02]  /*2330*/  USEL UR7, URZ, 0x1, UP0 ;  /* 0x00000001ff077887 */ /* 0x000fe40008000000 */
[----:B------:R-:W-:-:S04]  /*2340*/  USEL UR6, UR6, URZ, UP0 ;  /* 0x000000ff06067287 */ /* 0x000fc80008000000 */
[----:B------:R-:W-:Y:S01]  /*2350*/  ULEA UR5, UR6, UR4, 0x3 ;  /* 0x0000000406057291 */ /* 0x000fe2000f8e18ff */
[----:B-1----:R-:W-:-:S04]  /*2360*/  LOP3.LUT R2, R17, UR7, RZ, 0x3c, !PT ;  /* 0x0000000711027c12 */ /* 0x002fc8000f8e3cff */
[----:B------:R-:W-:-:S04]  /*2370*/  SHF.L.U32 R3, R2, 0x1f, RZ ;  /* 0x0000001f02037819 */ /* 0x000fc800000006ff */
[----:B------:R-:W1:Y:S02]  /*2380*/  SYNCS.PHASECHK.TRANS64.TRYWAIT P0, [UR5], R3 ;  /* 0x00000003ff0075a7 */ /* 0x000e640008001105 */
[----:B-1----:R-:W-:Y:S05]  /*2390*/  @!P0 BRA `(.L_x_37) ;  /* 0x0000007800b88947 */ /* 0x002fea0003800000 */
.L_x_174:
[----:B------:R-:W-:-:S04]  /*23a0*/  UIADD3 UR6, UPT, UPT, UR6, 0x1, URZ ;  /* 0x0000000106067890 */ /* 0x000fc8000fffe0ff */
[----:B------:R-:W-:-:S04]  /*23b0*/  UISETP.NE.AND UP0, UPT, UR6, 0x4, UPT ;  /* 0x000000040600788c */ /* 0x000fc8000bf05270 */
[----:B------:R-:W-:Y:S02]  /*23c0*/  USEL UR7, URZ, 0x1, UP0 ;  /* 0x00000001ff077887 */ /* 0x000fe40008000000 */
[----:B------:R-:W-:-:S04]  /*23d0*/  USEL UR6, UR6, URZ, UP0 ;  /* 0x000000ff06067287 */ /* 0x000fc80008000000 */
[----:B------:R-:W-:Y:S01]  /*23e0*/  ULEA UR5, UR6, UR4, 0x3 ;  /* 0x0000000406057291 */ /* 0x000fe2000f8e18ff */
[----:B------:R-:W-:-:S04]  /*23f0*/  LOP3.LUT R2, R2, UR7, RZ, 0x3c, !PT ;  /* 0x0000000702027c12 */ /* 0x000fc8000f8e3cff */
[----:B-1----:R-:W-:-:S04]  /*2400*/  SHF.L.U32 R3, R2, 0x1f, RZ ;  /* 0x0000001f02037819 */ /* 0x002fc800000006ff */
[----:B------:R-:W1:Y:S02]  /*2410*/  SYNCS.PHASECHK.TRANS64.TRYWAIT P0, [UR5], R3 ;  /* 0x00000003ff0075a7 */ /* 0x000e640008001105 */
[----:B-1----:R-:W-:Y:S05]  /*2420*/  @!P0 BRA `(.L_x_38) ;  /* 0x0000007800ac8947 */ /* 0x002fea0003800000 */
.L_x_176:
[----:B------:R-:W-:-:S04]  /*2430*/  UIADD3 UR6, UPT, UPT, UR6, 0x1, URZ ;  /* 0x0000000106067890 */ /* 0x000fc8000fffe0ff */
[----:B------:R-:W-:-:S04]  /*2440*/  UISETP.NE.AND UP0, UPT, UR6, 0x4, UPT ;  /* 0x000000040600788c */ /* 0x000fc8000bf05270 */
[----:B------:R-:W-:Y:S02]  /*2450*/  USEL UR5, URZ, 0x1, UP0 ;  /* 0x00000001ff057887 */ /* 0x000fe40008000000 */
[----:B------:R-:W-:-:S04]  /*2460*/  USEL UR6, UR6, URZ, UP0 ;  /* 0x000000ff06067287 */ /* 0x000fc80008000000 */
[----:B------:R-:W-:Y:S01]  /*2470*/  ULEA UR6, UR6, UR4, 0x3 ;  /* 0x0000000406067291 */ /* 0x000fe2000f8e18ff */
[----:B------:R-:W-:-:S04]  /*2480*/  LOP3.LUT R2, R2, UR5, RZ, 0x3c, !PT ;  /* 0x0000000502027c12 */ /* 0x000fc8000f8e3cff */
[----:B------:R-:W-:Y:S01]  /*2490*/  SHF.L.U32 R2, R2, 0x1f, RZ ;  /* 0x0000001f02027819 */ /* 0x000fe200000006ff */
[----:B-1--4-:R-:W-:-:S07]  /*24a0*/  IMAD.U32 R0, RZ, RZ, UR6 ;  /* 0x00000006ff007e24 */ /* 0x012fce000f8e00ff */
.L_x_39:
[----:B-1----:R1:W2:Y:S02]  /*24b0*/  SYNCS.PHASECHK.TRANS64.TRYWAIT P0, [R0+URZ], R2 ;  /* 0x00000002000075a7 */ /* 0x0022a400080011ff */
[----:B--2---:R-:W-:Y:S05]  /*24c0*/  @!P0 NANOSLEEP.SYNCS 0x989680 ;  /* 0x009896800000895d */ /* 0x004fea0003900000 */
[----:B------:R-:W2:Y:S02]  /*24d0*/  @!P0 SYNCS.PHASECHK.TRANS64 P0, [R0+URZ], R2 ;  /* 0x00000002000085a7 */ /* 0x000ea400080010ff */
[----:B--2---:R-:W-:Y:S05]  /*24e0*/  @P0 EXIT ;  /* 0x000000000000094d */ /* 0x004fea0003800000 */
[----:B------:R-:W-:Y:S05]  /*24f0*/  BRA `(.L_x_39) ;  /* 0xfffffffc00ec7947 */ /* 0x000fea000383ffff */
.L_x_17:
[----:B------:R-:W-:-:S04]  /*2500*/  UISETP.NE.AND UP1, UPT, UR37, URZ, UPT ;  /* 0x000000ff2500728c */ /* 0x000fc8000bf25270 */
[----:B------:R-:W-:-:S09]  /*2510*/  UISETP.NE.OR UP1, UPT, UR8, 0x1, UP1 ;  /* 0x000000010800788c */ /* 0x000fd20008f25670 */
[----:B------:R-:W-:Y:S05]  /*2520*/  BRA.U UP1, `(.L_x_40) ;  /* 0x0000000501487547 */ /* 0x000fea000b800000 */
[----:B------:R-:W-:Y:S01]  /*2530*/  ISETP.NE.AND P2, PT, R2, RZ, PT ;  /* 0x000000ff0200720c */ /* 0x000fe20003f45270 */
[----:B------:R-:W-:Y:S01]  /*2540*/  IMAD.MOV.U32 R12, RZ, RZ, 0x1 ;  /* 0x00000001ff0c7424 */ /* 0x000fe200078e00ff */
[----:B------:R-:W-:Y:S02]  /*2550*/  CS2R R10, SRZ ;  /* 0x00000000000a7805 */ /* 0x000fe4000001ff00 */
[----:B------:R-:W-:Y:S01]  /*2560*/  CS2R R8, SRZ ;  /* 0x0000000000087805 */ /* 0x000fe2000001ff00 */
[----:B------:R-:W-:Y:S01]  /*2570*/  UMOV UR4, 0x400 ;  /* 0x0000040000047882 */ /* 0x000fe20000000000 */
[----:B------:R-:W-:Y:S01]  /*2580*/  UMOV UR6, URZ ;  /* 0x000000ff00067c82 */ /* 0x000fe20008000000 */
[----:B------:R-:W-:-:S12]  /*2590*/  ULEA UR37, UR37, UR4, 0x18 ;  /* 0x0000000425257291 */ /* 0x000fd8000f8ec0ff */
.L_x_44:
[----:B------:R-:W-:Y:S02]  /*25a0*/  LEA R0, R8, UR37, 0x3 ;  /* 0x0000002508007c11 */ /* 0x000fe4000f8e18ff */
[----:B------:R-:W-:-:S03]  /*25b0*/  SHF.L.U32 R4, R9, 0x1f, RZ ;  /* 0x0000001f09047819 */ /* 0x000fc600000006ff */
[----:B------:R-:W-:Y:S01]  /*25c0*/  VIADD R5, R0, 0x100 ;  /* 0x0000010000057836 */ /* 0x000fe20000000000 */
[----:B------:R-:W1:Y:S02]  /*25d0*/  SYNCS.PHASECHK.TRANS64.TRYWAIT P0, [R0+URZ+0xf0], R4 ;  /* 0x0000f004000075a7 */ /* 0x000e6400080011ff */
[----:B-1----:R-:W-:Y:S05]  /*25e0*/  @!P0 BRA `(.L_x_41) ;  /* 0x0000007800548947 */ /* 0x002fea0003800000 */
.L_x_177:
[----:B------:R-:W-:Y:S01]  /*25f0*/  ULEA UR5, UR6, UR37, 0x3 ;  /* 0x0000002506057291 */ /* 0x000fe2000f8e18ff */
[----:B-1----:R-:W-:Y:S01]  /*2600*/  PRMT R0, RZ, 0x654, R5 ;  /* 0x00000654ff007816 */ /* 0x002fe20000000005 */
[----:B------:R-:W-:Y:S01]  /*2610*/  @!P2 IMAD.MOV.U32 R4, RZ, RZ, 0x10 ;  /* 0x00000010ff04a424 */ /* 0x000fe200078e00ff */
[----:B------:R-:W-:Y:S01]  /*2620*/  SHF.L.U32 R5, R12, 0x1f, RZ ;  /* 0x0000001f0c057819 */ /* 0x000fe200000006ff */
[----:B------:R-:W-:Y:S01]  /*2630*/  UIADD3 UR4, UPT, UPT, UR5, 0x90, URZ ;  /* 0x0000009005047890 */ /* 0x000fe2000fffe0ff */
[----:B------:R1:W-:Y:S05]  /*2640*/  SYNCS.ARRIVE.TRANS64.RED.A1T0 RZ, [R0+URZ], RZ ;  /* 0x000000ff00ff79a7 */ /* 0x0003ea00081004ff */
[----:B------:R-:W-:Y:S01]  /*2650*/  IMAD.U32 R6, RZ, RZ, UR4 ;  /* 0x00000004ff067e24 */ /* 0x000fe2000f8e00ff */
[----:B------:R-:W2:Y:S04]  /*2660*/  SYNCS.PHASECHK.TRANS64.TRYWAIT P0, [UR5+0xa0], R5 ;  /* 0x0000a005ff0075a7 */ /* 0x000ea80008001105 */
[----:B------:R-:W-:Y:S01]  /*2670*/  PRMT R6, R2, 0x654, R6 ;  /* 0x0000065402067816 */ /* 0x000fe20000000006 */
[----:B-12---:R-:W-:Y:S06]  /*2680*/  @!P0 BRA `(.L_x_42) ;  /* 0x0000007800408947 */ /* 0x006fec0003800000 */
.L_x_179:
[----:B------:R-:W-:Y:S01]  /*2690*/  ULEA UR4, UR6, UR37, 0x4 ;  /* 0x0000002506047291 */ /* 0x000fe2000f8e20ff */
[----:B------:R-:W-:Y:S01]  /*26a0*/  SEL R3, R6, R3, !P2 ;  /* 0x0000000306037207 */ /* 0x000fe20005000000 */
[----:B------:R-:W-:Y:S01]  /*26b0*/  UIADD3 UR5, UPT, UPT, UR5, 0x90, URZ ;  /* 0x0000009005057890 */ /* 0x000fe2000fffe0ff */
[----:B-1----:R-:W-:Y:S01]  /*26c0*/  LEA R0, R11, UR37, 0x3 ;  /* 0x000000250b007c11 */ /* 0x002fe2000f8e18ff */
[----:B------:R-:W-:Y:S01]  /*26d0*/  UIADD3 UR4, UPT, UPT, UR4, 0x120, URZ ;  /* 0x0000012004047890 */ /* 0x000fe2000fffe0ff */
[----:B------:R1:W-:Y:S01]  /*26e0*/  @!P2 SYNCS.ARRIVE.TRANS64.RED RZ, [R3+URZ], R4 ;  /* 0x0000000403ffa9a7 */ /* 0x0003e200080004ff */
[----:B------:R-:W-:Y:S01]  /*26f0*/  UIADD3 UR6, UPT, UPT, UR6, 0x1, URZ ;  /* 0x0000000106067890 */ /* 0x000fe2000fffe0ff */
[----:B------:R-:W-:-:S03]  /*2700*/  VIADD R8, R8, 0x1 ;  /* 0x0000000108087836 */ /* 0x000fc60000000000 */
[----:B------:R-:W-:Y:S02]  /*2710*/  UISETP.NE.AND UP0, UPT, UR6, 0x2, UPT ;  /* 0x000000020600788c */ /* 0x000fe4000bf05270 */
[----:B------:R-:W-:Y:S01]  /*2720*/  ISETP.NE.AND P0, PT, R8, 0x2, PT ;  /* 0x000000020800780c */ /* 0x000fe20003f05270 */
[----:B------:R-:W-:Y:S06]  /*2730*/  UGETNEXTWORKID.BROADCAST [UR4], [UR5] ;  /* 0x00000000040073ca */ /* 0x000fec0008000100 */
[----:B------:R-:W-:Y:S02]  /*2740*/  USEL UR4, URZ, 0x1, UP0 ;  /* 0x00000001ff047887 */ /* 0x000fe40008000000 */
[----:B------:R-:W-:-:S04]  /*2750*/  USEL UR6, UR6, URZ, UP0 ;  /* 0x000000ff06067287 */ /* 0x000fc80008000000 */
[----:B------:R-:W-:Y:S02]  /*2760*/  LOP3.LUT R12, R12, UR4, RZ, 0x3c, !PT ;  /* 0x000000040c0c7c12 */ /* 0x000fe4000f8e3cff */
[----:B-1----:R-:W-:-:S04]  /*2770*/  SHF.L.U32 R4, R10, 0x1f, RZ ;  /* 0x0000001f0a047819 */ /* 0x002fc800000006ff */
[----:B------:R-:W1:Y:S02]  /*2780*/  SYNCS.PHASECHK.TRANS64.TRYWAIT P1, [R0+URZ+0x90], R4 ;  /* 0x00009004000075a7 */ /* 0x000e6400080211ff */
[----:B-1----:R-:W-:Y:S05]  /*2790*/  @!P1 BRA `(.L_x_43) ;  /* 0x0000007800149947 */ /* 0x002fea0003800000 */
.L_x_180:
[C---:B-1----:R-:W-:Y:S01]  /*27a0*/  LEA R4, R11.reuse, UR37, 0x4 ;  /* 0x000000250b047c11 */ /* 0x042fe2000f8e20ff */
[----:B------:R-:W-:Y:S01]  /*27b0*/  VIADD R0, R0, 0xa0 ;  /* 0x000000a000007836 */ /* 0x000fe20000000000 */
[----:B------:R-:W-:Y:S01]  /*27c0*/  SEL R8, R8, RZ, P0 ;  /* 0x000000ff08087207 */ /* 0x000fe20000000000 */
[----:B------:R-:W-:-:S03]  /*27d0*/  VIADD R11, R11, 0x1 ;  /* 0x000000010b0b7836 */ /* 0x000fc60000000000 */
[----:B------:R-:W1:Y:S01]  /*27e0*/  LDS.128 R4, [R4+0x120] ;  /* 0x0001200004047984 */ /* 0x000e620000000c00 */
[----:B------:R-:W-:Y:S02]  /*27f0*/  PRMT R0, RZ, 0x654, R0 ;  /* 0x00000654ff007816 */ /* 0x000fe40000000000 */
[C---:B------:R-:W-:Y:S01]  /*2800*/  ISETP.NE.AND P1, PT, R11.reuse, 0x2, PT ;  /* 0x000000020b00780c */ /* 0x040fe20003f25270 */
[----:B------:R-:W-:Y:S01]  /*2810*/  @!PT LDS RZ, [RZ] ;  /* 0x00000000fffff984 */ /* 0x000fe20000000800 */
[----:B------:R-:W-:Y:S01]  /*2820*/  @!PT LDS RZ, [RZ] ;  /* 0x00000000fffff984 */ /* 0x000fe20000000800 */
[----:B------:R-:W-:Y:S01]  /*2830*/  @!PT LDS RZ, [RZ] ;  /* 0x00000000fffff984 */ /* 0x000fe20000000800 */
[----:B------:R-:W-:Y:S01]  /*2840*/  @!PT LDS RZ, [RZ] ;  /* 0x00000000fffff984 */ /* 0x000fe20000000800 */
[----:B------:R2:W-:Y:S06]  /*2850*/  MEMBAR.ALL.CTA ;  /* 0x0000000000007992 */ /* 0x0005ec0000008000 */
[----:B--2---:R-:W2:Y:S01]  /*2860*/  FENCE.VIEW.ASYNC.S ;  /* 0x00000000000073c6 */ /* 0x004ea20000000000 */
[----:B------:R-:W-:Y:S01]  /*2870*/  SEL R11, R11, RZ, P1 ;  /* 0x000000ff0b0b7207 */ /* 0x000fe20000800000 */
[----:B--2---:R2:W-:Y:S01]  /*2880*/  SYNCS.ARRIVE.TRANS64.RED.A1T0 RZ, [R0+URZ], RZ ;  /* 0x000000ff00ff79a7 */ /* 0x0045e200081004ff */
[----:B-1----:R-:W-:-:S02]  /*2890*/  LOP3.LUT P3, RZ, R6, 0x1, RZ, 0xc0, !PT ;  /* 0x0000000106ff7812 */ /* 0x002fc4000786c0ff */
[----:B------:R-:W-:-:S04]  /*28a0*/  SEL R4, RZ, 0x1, P1 ;  /* 0x00000001ff047807 */ /* 0x000fc80000800000 */
[----:B------:R-:W-:Y:S02]  /*28b0*/  LOP3.LUT R10, R10, R4, RZ, 0x3c, !PT ;  /* 0x000000040a0a7212 */ /* 0x000fe400078e3cff */
[----:B--2---:R-:W-:-:S04]  /*28c0*/  SEL R0, RZ, 0x1, P0 ;  /* 0x00000001ff007807 */ /* 0x004fc80000000000 */
[----:B------:R-:W-:Y:S01]  /*28d0*/  LOP3.LUT R9, R9, R0, RZ, 0x3c, !PT ;  /* 0x0000000009097212 */ /* 0x000fe200078e3cff */
[----:B------:R-:W-:Y:S06]  /*28e0*/  @P3 BRA `(.L_x_44) ;  /* 0xfffffffc002c3947 */ /* 0x000fec000383ffff */
[----:B------:R-:W-:Y:S01]  /*28f0*/  ULEA UR5, UR6, UR37, 0x3 ;  /* 0x0000002506057291 */ /* 0x000fe2000f8e18ff */
[----:B------:R-:W-:-:S08]  /*2900*/  SHF.L.U32 R2, R12, 0x1f, RZ ;  /* 0x0000001f0c027819 */ /* 0x000fd000000006ff */
[----:B------:R-:W1:Y:S02]  /*2910*/  SYNCS.PHASECHK.TRANS64 P0, [UR5+0xa0], R2 ;  /* 0x0000a002ff0075a7 */ /* 0x000e640008001005 */
[----:B-1----:R-:W-:Y:S05]  /*2920*/  @P0 BRA `(.L_x_45) ;  /* 0x0000000000080947 */ /* 0x002fea0003800000 */
[----:B------:R-:W1:Y:S02]  /*2930*/  SYNCS.PHASECHK.TRANS64.TRYWAIT P0, [UR5+0xa0], R2 ;  /* 0x0000a002ff0075a7 */ /* 0x000e640008001105 */
[----:B-1----:R-:W-:Y:S05]  /*2940*/  @!P0 BRA `(.L_x_46) ;  /* 0x0000007400bc8947 */ /* 0x002fea0003800000 */
.L_x_45:
[----:B------:R-:W-:-:S04]  /*2950*/  UIADD3 UR4, UPT, UPT, UR6, 0x1, URZ ;  /* 0x0000000106047890 */ /* 0x000fc8000fffe0ff */
[----:B------:R-:W-:-:S04]  /*2960*/  UISETP.NE.AND UP0, UPT, UR4, 0x2, UPT ;  /* 0x000000020400788c */ /* 0x000fc8000bf05270 */
[----:B------:R-:W-:Y:S02]  /*2970*/  USEL UR7, URZ, 0x1, UP0 ;  /* 0x00000001ff077887 */ /* 0x000fe40008000000 */
[----:B------:R-:W-:-:S04]  /*2980*/  USEL UR4, UR4, URZ, UP0 ;  /* 0x000000ff04047287 */ /* 0x000fc80008000000 */
[----:B------:R-:W-:Y:S01]  /*2990*/  ULEA UR4, UR4, UR37, 0x3 ;  /* 0x0000002504047291 */ /* 0x000fe2000f8e18ff */
[----:B-1----:R-:W-:-:S04]  /*29a0*/  LOP3.LUT R2, R12, UR7, RZ, 0x3c, !PT ;  /* 0x000000070c027c12 */ /* 0x002fc8000f8e3cff */
[----:B------:R-:W-:-:S04]  /*29b0*/  SHF.L.U32 R0, R2, 0x1f, RZ ;  /* 0x0000001f02007819 */ /* 0x000fc800000006ff */
[----:B------:R-:W1:Y:S02]  /*29c0*/  SYNCS.PHASECHK.TRANS64 P0, [UR4+0xa0], R0 ;  /* 0x0000a000ff0075a7 */ /* 0x000e640008001004 */
[----:B-1----:R-:W-:Y:S05]  /*29d0*/  @P0 EXIT ;  /* 0x000000000000094d */ /* 0x002fea0003800000 */
[----:B------:R-:W-:Y:S02]  /*29e0*/  SHF.L.U32 R2, R2, 0x1f, RZ ;  /* 0x0000001f02027819 */ /* 0x000fe400000006ff */
[----:B------:R-:W-:-:S07]  /*29f0*/  MOV R0, UR4 ;  /* 0x0000000400007c02 */ /* 0x000fce0008000f00 */
.L_x_47:
[----:B-1----:R1:W2:Y:S02]  /*2a00*/  SYNCS.PHASECHK.TRANS64.TRYWAIT P0, [R0+URZ+0xa0], R2 ;  /* 0x0000a002000075a7 */ /* 0x0022a400080011ff */
[----:B--2---:R-:W-:Y:S05]  /*2a10*/  @!P0 NANOSLEEP.SYNCS 0x989680 ;  /* 0x009896800000895d */ /* 0x004fea0003900000 */
[----:B------:R-:W2:Y:S02]  /*2a20*/  @!P0 SYNCS.PHASECHK.TRANS64 P0, [R0+URZ+0xa0], R2 ;  /* 0x0000a002000085a7 */ /* 0x000ea400080010ff */
[----:B--2---:R-:W-:Y:S05]  /*2a30*/  @P0 EXIT ;  /* 0x000000000000094d */ /* 0x004fea0003800000 */
[----:B------:R-:W-:Y:S05]  /*2a40*/  BRA `(.L_x_47) ;  /* 0xfffffffc00ec7947 */ /* 0x000fea000383ffff */
.L_x_40:
[----:B------:R-:W-:-:S09]  /*2a50*/  UISETP.NE.AND UP1, UPT, UR8, URZ, UPT ;  /* 0x000000ff0800728c */ /* 0x000fd2000bf25270 */
[----:B------:R-:W-:Y:S05]  /*2a60*/  BRA.U UP1, `(.L_x_48) ;  /* 0x0000000d01b47547 */ /* 0x000fea000b800000 */
[----:B------:R-:W-:Y:S01]  /*2a70*/  UMOV UR4, 0x40 ;  /* 0x0000004000047882 */ /* 0x000fe20000000000 */
[----:B------:R-:W-:Y:S01]  /*2a80*/  NOP ;  /* 0x0000000000007918 */ /* 0x000fe20000000000 */
[----:B------:R-:W-:Y:S01]  /*2a90*/  ULEA UR4, UR37, UR4, 0x18 ;  /* 0x0000000425047291 */ /* 0x000fe2000f8ec0ff */
[----:B------:R-:W-:Y:S02]  /*2aa0*/  UMOV UR5, 0x400 ;  /* 0x0000040000057882 */ /* 0x000fe40000000000 */
[----:B------:R-:W-:-:S06]  /*2ab0*/  ULEA UR37, UR37, UR5, 0x18 ;  /* 0x0000000525257291 */ /* 0x000fcc000f8ec0ff */
[----:B------:R-:W1:Y:S02]  /*2ac0*/  LDS.U8 R0, [UR4+0x1c] ;  /* 0x00001c04ff007984 */ /* 0x000e640008000000 */
[----:B-1----:R-:W-:-:S13]  /*2ad0*/  ISETP.NE.AND P0, PT, R0, RZ, PT ;  /* 0x000000ff0000720c */ /* 0x002fda0003f05270 */
[----:B------:R-:W-:Y:S05]  /*2ae0*/  @P0 BRA `(.L_x_49) ;  /* 0x0000000000580947 */ /* 0x000fea0003800000 */
[----:B------:R-:W-:-:S13]  /*2af0*/  ELECT P0, URZ, PT ;  /* 0x0000000000ff782f */ /* 0x000fda0003800000 */
[----:B------:R-:W-:Y:S05]  /*2b00*/  @!P0 BRA `(.L_x_50) ;  /* 0x0000000000608947 */ /* 0x000fea0003800000 */
[----:B------:R-:W-:Y:S01]  /*2b10*/  UMOV UR5, 0x10 ;  /* 0x0000001000057882 */ /* 0x000fe20000000000 */
[----:B------:R-:W-:Y:S01]  /*2b20*/  HFMA2 R0, -RZ, RZ, 0, 5.9604644775390625e-08 ;  /* 0x00000001ff007431 */ /* 0x000fe200000001ff */
[----:B------:R-:W-:-:S03]  /*2b30*/  MOV R2, 0xffff ;  /* 0x0000ffff00027802 */ /* 0x000fc60000000f00 */
[----:B------:R-:W-:Y:S04]  /*2b40*/  DEPBAR.LE SB1, 0x36 ;  /* 0x00009d800000791a */ /* 0x000fe80000000000 */
[----:B------:R-:W1:Y:S02]  /*2b50*/  UTCATOMSWS.FIND_AND_SET.ALIGN UP0, UR5, UR5 ;  /* 0x00000005000575e3 */ /* 0x000e640008000800 */
[----:B-1----:R-:W-:Y:S01]  /*2b60*/  MOV R3, UR5 ;  /* 0x0000000500037c02 */ /* 0x002fe20008000f00 */
[----:B------:R-:W-:Y:S06]  /*2b70*/  BRA.U UP0, `(.L_x_51) ;  /* 0x0000000100187547 */ /* 0x000fec000b800000 */
.L_x_52:
[----:B------:R-:W-:Y:S05]  /*2b80*/  NANOSLEEP 0x64 ;  /* 0x000000640000795d */ /* 0x000fea0003800000 */
[----:B------:R-:W-:-:S05]  /*2b90*/  UMOV UR5, 0x10 ;  /* 0x0000001000057882 */ /* 0x000fca0000000000 */
[----:B------:R-:W-:Y:S04]  /*2ba0*/  DEPBAR.LE SB1, 0x36 ;  /* 0x00009d800000791a */ /* 0x000fe80000000000 */
[----:B------:R-:W1:Y:S02]  /*2bb0*/  UTCATOMSWS.FIND_AND_SET.ALIGN UP0, UR5, UR5 ;  /* 0x00000005000575e3 */ /* 0x000e640008000800 */
[----:B-1----:R-:W-:Y:S01]  /*2bc0*/  MOV R3, UR5 ;  /* 0x0000000500037c02 */ /* 0x002fe20008000f00 */
[----:B------:R-:W-:Y:S05]  /*2bd0*/  BRA.U !UP0, `(.L_x_52) ;  /* 0xfffffffd08e87547 */ /* 0x000fea000b83ffff */
.L_x_51:
[-C--:B------:R-:W-:Y:S02]  /*2be0*/  SHF.L.U32 R2, R2, R3.reuse, RZ ;  /* 0x0000000302027219 */ /* 0x080fe400000006ff */
[----:B------:R-:W-:Y:S01]  /*2bf0*/  SHF.L.U32 R0, R0, R3, RZ ;  /* 0x0000000300007219 */ /* 0x000fe200000006ff */
[----:B------:R-:W-:Y:S02]  /*2c00*/  IMAD.SHL.U32 R3, R3, 0x20, RZ ;  /* 0x0000002003037824 */ /* 0x000fe400078e00ff */
[----:B------:R1:W-:Y:S04]  /*2c10*/  ATOMS.OR RZ, [UR4+0x14], R2 ;  /* 0x00001402ffff798c */ /* 0x0003e8000b000004 */
[----:B------:R1:W-:Y:S04]  /*2c20*/  ATOMS.OR RZ, [UR4+0x18], R0 ;  /* 0x00001800ffff798c */ /* 0x0003e8000b000004 */
[----:B------:R1:W-:Y:S01]  /*2c30*/  STS [UR37+0x140], R3 ;  /* 0x00014003ff007988 */ /* 0x0003e20008000825 */
[----:B------:R-:W-:Y:S05]  /*2c40*/  BRA `(.L_x_50) ;  /* 0x0000000000107947 */ /* 0x000fea0003800000 */
.L_x_49:
[----:B------:R-:W-:Y:S02]  /*2c50*/  MOV R0, 0xffffffff ;  /* 0xffffffff00007802 */ /* 0x000fe40000000f00 */
[----:B------:R-:W-:-:S03]  /*2c60*/  MOV R2, 0x2c90 ;  /* 0x00002c9000027802 */ /* 0x000fc60000000f00 */
[----:B------:R1:W-:Y:S04]  /*2c70*/  STS [UR37+0x140], R0 ;  /* 0x00014000ff007988 */ /* 0x0003e80008000825 */
[----:B-1-3-5:R-:W-:Y:S05]  /*2c80*/  CALL.REL.NOINC `($__internal_1_$__cuda_sm10x_tcgen05_guardrail_trap_phase_invalid_during_alloc) ;  /* 0x0000007c00b47944 */ /* 0x02afea0003c00000 */
.L_x_50:
[----:B------:R-:W-:Y:S05]  /*2c90*/  WARPSYNC.ALL ;  /* 0x0000000000007948 */ /* 0x000fea0003800000 */
[----:B------:R-:W2:Y:S01]  /*2ca0*/  S2UR UR5, SR_CgaCtaId ;  /* 0x00000000000579c3 */ /* 0x000ea20000008800 */
[----:B------:R-:W-:Y:S01]  /*2cb0*/  UMOV UR4, 0x400 ;  /* 0x0000040000047882 */ /* 0x000fe20000000000 */
[----:B------:R-:W-:-:S06]  /*2cc0*/  NOP ;  /* 0x0000000000007918 */ /* 0x000fcc0000000000 */
[----:B------:R-:W-:Y:S06]  /*2cd0*/  BAR.ARV 0x6, 0xa0 ;  /* 0x0182800000007b1d */ /* 0x000fec0000002000 */
[----:B------:R-:W4:Y:S01]  /*2ce0*/  LDCU UR7, c[0x0][0x38c] ;  /* 0x00007180ff0777ac */ /* 0x000f220008000800 */
[----:B------:R-:W-:Y:S01]  /*2cf0*/  IMAD.MOV.U32 R11, RZ, RZ, 0x1 ;  /* 0x00000001ff0b7424 */ /* 0x000fe200078e00ff */
[----:B------:R-:W-:Y:S01]  /*2d00*/  CS2R R8, SRZ ;  /* 0x0000000000087805 */ /* 0x000fe2000001ff00 */
[----:B------:R-:W-:Y:S01]  /*2d10*/  IMAD.MOV.U32 R10, RZ, RZ, RZ ;  /* 0x000000ffff0a7224 */ /* 0x000fe200078e00ff */
[----:B------:R-:W3:Y:S01]  /*2d20*/  LDCU UR6, c[0x0][0x38c] ;  /* 0x00007180ff0677ac */ /* 0x000ee20008000800 */
[----:B------:R-:W-:Y:S01]  /*2d30*/  UMOV UR15, URZ ;  /* 0x000000ff000f7c82 */ /* 0x000fe20008000000 */
[----:B------:R-:W-:Y:S01]  /*2d40*/  UMOV UR14, URZ ;  /* 0x000000ff000e7c82 */ /* 0x000fe20008000000 */
[----:B--2---:R-:W-:Y:S01]  /*2d50*/  ULEA UR5, UR5, UR4, 0x18 ;  /* 0x0000000405057291 */ /* 0x004fe2000f8ec0ff */
[----:B------:R-:W-:Y:S01]  /*2d60*/  UMOV UR24, 0x0 ;  /* 0x0000000000187882 */ /* 0x000fe20000000000 */
[----:B------:R-:W-:-:S02]  /*2d70*/  UMOV UR25, 0x8200910 ;  /* 0x0820091000197882 */ /* 0x000fc40000000000 */
[----:B------:R-:W-:Y:S02]  /*2d80*/  UIADD3 UR10, UPT, UPT, UR5, 0x8400, URZ ;  /* 0x00008400050a7890 */ /* 0x000fe4000fffe0ff */
[----:B------:R-:W-:Y:S02]  /*2d90*/  UIADD3 UR11, UPT, UPT, UR5, 0x18400, URZ ;  /* 0x00018400050b7890 */ /* 0x000fe4000fffe0ff */
[----:B----4-:R-:W-:Y:S01]  /*2da0*/  UIADD3 UR7, UPT, UPT, UR7, 0x1f, URZ ;  /* 0x0000001f07077890 */ /* 0x010fe2000fffe0ff */
[----:B-1----:R-:W1:Y:S01]  /*2db0*/  LDS R0, [UR5+0x140] ;  /* 0x00014005ff007984 */ /* 0x002e620008000800 */
[----:B------:R-:W-:Y:S02]  /*2dc0*/  USHF.R.U32.HI UR10, URZ, 0x4, UR10 ;  /* 0x00000004ff0a7899 */ /* 0x000fe4000801160a */
[----:B------:R-:W-:Y:S02]  /*2dd0*/  USHF.R.S32.HI UR4, URZ, 0x1f, UR7 ;  /* 0x0000001fff047899 */ /* 0x000fe40008011407 */
[----:B------:R-:W-:-:S02]  /*2de0*/  USHF.R.U32.HI UR11, URZ, 0x4, UR11 ;  /* 0x00000004ff0b7899 */ /* 0x000fc4000801160b */
[----:B------:R-:W-:Y:S02]  /*2df0*/  ULEA.HI UR4, UR4, UR7, URZ, 0x5 ;  /* 0x0000000704047291 */ /* 0x000fe4000f8f28ff */
[----:B------:R-:W-:Y:S02]  /*2e00*/  ULOP3.LUT UR10, UR10, 0x3fff, URZ, 0xc0, !UPT ;  /* 0x00003fff0a0a7892 */ /* 0x000fe4000f8ec0ff */
[----:B------:R-:W-:Y:S02]  /*2e10*/  USHF.R.S32.HI UR4, URZ, 0x5, UR4 ;  /* 0x00000005ff047899 */ /* 0x000fe40008011404 */
[----:B------:R-:W-:Y:S02]  /*2e20*/  ULOP3.LUT UR11, UR11, 0x3fff, URZ, 0xc0, !UPT ;  /* 0x00003fff0b0b7892 */ /* 0x000fe4000f8ec0ff */
[----:B------:R-:W-:Y:S01]  /*2e30*/  UISETP.LT.AND UP0, UPT, UR4, 0x1, UPT ;  /* 0x000000010400788c */ /* 0x000fe2000bf01270 */
[----:B------:R-:W-:Y:S01]  /*2e40*/  UMOV UR22, 0x0 ;  /* 0x0000000000167882 */ /* 0x000fe20000000000 */
[----:B------:R-:W-:-:S02]  /*2e50*/  UMOV UR23, 0x8200910 ;  /* 0x0820091000177882 */ /* 0x000fc40000000000 */
[----:B------:R-:W-:Y:S02]  /*2e60*/  USEL UR9, UR4, 0x1, !UP0 ;  /* 0x0000000104097887 */ /* 0x000fe4000c000000 */
[----:B------:R-:W-:Y:S02]  /*2e70*/  ULOP3.LUT UR10, UR10, 0x10000, URZ, 0xfc, !UPT ;  /* 0x000100000a0a7892 */ /* 0x000fe4000f8efcff */
[----:B------:R-:W-:Y:S02]  /*2e80*/  ULOP3.LUT UR11, UR11, 0x10000, URZ, 0xfc, !UPT ;  /* 0x000100000b0b7892 */ /* 0x000fe4000f8efcff */
[----:B------:R-:W-:Y:S02]  /*2e90*/  UIADD3 UR9, UPT, UPT, -UR9, URZ, URZ ;  /* 0x000000ff09097290 */ /* 0x000fe4000fffe1ff */
[----:B---3--:R-:W-:Y:S01]  /*2ea0*/  UISETP.GE.AND UP3, UPT, UR6, 0x1, UPT ;  /* 0x000000010600788c */ /* 0x008fe2000bf66270 */
[----:B------:R-:W-:Y:S01]  /*2eb0*/  UMOV UR20, 0x0 ;  /* 0x0000000000147882 */ /* 0x000fe20000000000 */
[----:B------:R-:W-:Y:S01]  /*2ec0*/  UMOV UR21, 0x8200910 ;  /* 0x0820091000157882 */ /* 0x000fe20000000000 */
[----:B------:R-:W-:Y:S01]  /*2ed0*/  UMOV UR18, 0x0 ;  /* 0x0000000000127882 */ /* 0x000fe20000000000 */
[----:B------:R-:W-:Y:S01]  /*2ee0*/  UMOV UR19, 0x8200910 ;  /* 0x0820091000137882 */ /* 0x000fe20000000000 */
[----:B-1----:R-:W-:-:S15]  /*2ef0*/  R2UR UR16, R0 ;  /* 0x00000000001072ca */ /* 0x002fde00000e0000 */
.L_x_59:
[----:B------:R-:W-:Y:S02]  /*2f00*/  LEA R0, R10, UR5, 0x3 ;  /* 0x000000050a007c11 */ /* 0x000fe4000f8e18ff */
[----:B------:R-:W-:Y:S02]  /*2f10*/  SHF.L.U32 R2, R9, 0x1f, RZ ;  /* 0x0000001f09027819 */ /* 0x000fe400000006ff */
[----:B------:R-:W-:Y:S01]  /*2f20*/  PLOP3.LUT P0, PT, PT, PT, UP3, 0x80, 0x8 ;  /* 0x000000000008781c */ /* 0x000fe20003f0f038 */
[----:B------:R-:W-:Y:S01]  /*2f30*/  VIADD R3, R0, 0xa0 ;  /* 0x000000a000037836 */ /* 0x000fe20000000000 */
[----:B-1----:R-:W1:Y:S02]  /*2f40*/  SYNCS.PHASECHK.TRANS64.TRYWAIT P1, [R0+URZ+0x90], R2 ;  /* 0x00009002000075a7 */ /* 0x002e6400080211ff */
[----:B-1-3--:R-:W-:Y:S09]  /*2f50*/  @!P1 BRA `(.L_x_53) ;  /* 0x0000007000509947 */ /* 0x00aff20003800000 */
.L_x_182:
[----:B------:R-:W-:Y:S01]  /*2f60*/  LEA R4, R10, UR5, 0x4 ;  /* 0x000000050a047c11 */ /* 0x000fe2000f8e20ff */
[----:B------:R-:W-:Y:S01]  /*2f70*/  @UP3 ULEA UR6, UR14, UR5, 0x3 ;  /* 0x000000050e063291 */ /* 0x000fe2000f8e18ff */
[----:B------:R-:W-:Y:S01]  /*2f80*/  PLOP3.LUT P2, PT, PT, PT, PT, 0x80, 0x8 ;  /* 0x000000000008781c */ /* 0x000fe20003f4f070 */
[----:B------:R-:W-:Y:S01]  /*2f90*/  ULEA UR7, UR15, UR5, 0x3 ;  /* 0x000000050f077291 */ /* 0x000fe2000f8e18ff */
[----:B------:R-:W-:Y:S01]  /*2fa0*/  PRMT R3, RZ, 0x654, R3 ;  /* 0x00000654ff037816 */ /* 0x000fe20000000003 */
[----:B------:R-:W-:Y:S01]  /*2fb0*/  ULEA UR8, UR15, UR16, 0x7 ;  /* 0x000000100f087291 */ /* 0x000fe2000f8e38ff */
[----:B------:R-:W2:Y:S01]  /*2fc0*/  LDS.128 R4, [R4+0x120] ;  /* 0x0001200004047984 */ /* 0x000ea20000000c00 */
[----:B-1----:R-:W-:Y:S02]  /*2fd0*/  @P0 SHF.L.U32 R2, R8, 0x1f, RZ ;  /* 0x0000001f08020819 */ /* 0x002fe400000006ff */
[----:B------:R-:W-:Y:S01]  /*2fe0*/  SHF.L.U32 R0, R11, 0x1f, RZ ;  /* 0x0000001f0b007819 */ /* 0x000fe200000006ff */
[----:B------:R-:W-:Y:S01]  /*2ff0*/  @!PT LDS RZ, [RZ] ;  /* 0x00000000fffff984 */ /* 0x000fe20000000800 */
[----:B------:R-:W-:Y:S01]  /*3000*/  @!PT LDS RZ, [RZ] ;  /* 0x00000000fffff984 */ /* 0x000fe20000000800 */
[----:B------:R-:W-:Y:S01]  /*3010*/  @!PT LDS RZ, [RZ] ;  /* 0x00000000fffff984 */ /* 0x000fe20000000800 */
[----:B------:R-:W-:Y:S01]  /*3020*/  @!PT LDS RZ, [RZ] ;  /* 0x00000000fffff984 */ /* 0x000fe20000000800 */
[----:B------:R1:W-:Y:S06]  /*3030*/  MEMBAR.ALL.CTA ;  /* 0x0000000000007992 */ /* 0x0003ec0000008000 */
[----:B-1----:R-:W1:Y:S02]  /*3040*/  FENCE.VIEW.ASYNC.S ;  /* 0x00000000000073c6 */ /* 0x002e640000000000 */
[----:B-1----:R1:W-:Y:S01]  /*3050*/  SYNCS.ARRIVE.TRANS64.RED.A1T0 RZ, [R3+URZ], RZ ;  /* 0x000000ff03ff79a7 */ /* 0x0023e200081004ff */
[----:B------:R1:W3:Y:S01]  /*3060*/  @P0 SYNCS.PHASECHK.TRANS64.TRYWAIT P2, [UR6], R2 ;  /* 0x00000002ff0005a7 */ /* 0x0002e20008041106 */
[----:B--2---:R-:W-:Y:S01]  /*3070*/  LOP3.LUT P1, RZ, R6, 0x1, RZ, 0xc0, !PT ;  /* 0x0000000106ff7812 */ /* 0x004fe2000782c0ff */
[----:B------:R-:W2:Y:S02]  /*3080*/  SYNCS.PHASECHK.TRANS64.TRYWAIT P0, [UR7+0xd0], R0 ;  /* 0x0000d000ff0075a7 */ /* 0x000ea40008001107 */
[----:B-123--:R-:W-:Y:S10]  /*3090*/  @!P0 BRA `(.L_x_54) ;  /* 0x0000007000148947 */ /* 0x00eff40003800000 */
.L_x_184:
[----:B------:R-:W-:Y:S01]  /*30a0*/  IADD3 R10, PT, PT, R10, 0x1, RZ ;  /* 0x000000010a0a7810 */ /* 0x000fe20007ffe0ff */
[----:B------:R-:W-:Y:S06]  /*30b0*/  BRA.U !UP3, `(.L_x_55) ;  /* 0x000000010bc07547 */ /* 0x000fec000b800000 */
[----:B------:R-:W-:Y:S01]  /*30c0*/  UPLOP3.LUT UP4, UPT, UPT, UPT, UPT, 0x40, 0x4 ;  /* 0x000000000004789c */ /* 0x000fe20003f8e870 */
[----:B------:R-:W-:Y:S01]  /*30d0*/  UMOV UR13, UR9 ;  /* 0x00000009000d7c82 */ /* 0x000fe20008000000 */
[----:B------:R-:W-:Y:S01]  /*30e0*/  UMOV UR12, UR4 ;  /* 0x00000004000c7c82 */ /* 0x000fe20008000000 */
[----:B------:R-:W-:-:S08]  /*30f0*/  UMOV UR17, UR14 ;  /* 0x0000000e00117c82 */ /* 0x000fd00008000000 */
.L_x_58:
[----:B------:R-:W-:Y:S02]  /*3100*/  UIADD3 UR13, UPT, UPT, UR13, 0x1, URZ ;  /* 0x000000010d0d7890 */ /* 0x000fe4000fffe0ff */
[----:B--2---:R-:W-:Y:S02]  /*3110*/  ULEA UR6, UR17, UR5, 0x3 ;  /* 0x0000000511067291 */ /* 0x004fe4000f8e18ff */
[----:B------:R-:W-:Y:S01]  /*3120*/  UISETP.NE.AND UP0, UPT, UR13, URZ, UPT ;  /* 0x000000ff0d00728c */ /* 0x000fe2000bf05270 */
[----:B---3--:R-:W-:Y:S10]  /*3130*/  @P2 BRA `(.L_x_56) ;  /* 0x00000000000c2947 */ /* 0x008ff40003800000 */
[----:B-1----:R-:W-:Y:S04]  /*3140*/  SHF.L.U32 R2, R8, 0x1f, RZ ;  /* 0x0000001f08027819 */ /* 0x002fe800000006ff */
[----:B------:R-:W1:Y:S02]  /*3150*/  SYNCS.PHASECHK.TRANS64.TRYWAIT P0, [UR6], R2 ;  /* 0x00000002ff0075a7 */ /* 0x000e640008001106 */
[----:B-1----:R-:W-:Y:S05]  /*3160*/  @!P0 BRA `(.L_x_57) ;  /* 0x0000006c00f88947 */ /* 0x002fea0003800000 */
.L_x_56:
[----:B------:R-:W-:Y:S01]  /*3170*/  UISETP.NE.AND UP1, UPT, UR12, 0x1, UPT ;  /* 0x000000010c00788c */ /* 0x000fe2000bf25270 */
[----:B------:R-:W-:Y:S01]  /*3180*/  PLOP3.LUT P2, PT, PT, PT, PT, 0x80, 0x8 ;  /* 0x000000000008781c */ /* 0x000fe20003f4f070 */
[----:B------:R-:W-:Y:S02]  /*3190*/  UIADD3 UR14, UPT, UPT, UR17, 0x1, URZ ;  /* 0x00000001110e7890 */ /* 0x000fe4000fffe0ff */
[----:B------:R-:W-:Y:S02]  /*31a0*/  ULEA UR28, UR17, UR11, 0xa ;  /* 0x0000000b111c7291 */ /* 0x000fe4000f8e50ff */
[----:B------:R-:W-:Y:S01]  /*31b0*/  UISETP.NE.AND UP2, UPT, UR14, 0x4, UPT ;  /* 0x000000040e00788c */ /* 0x000fe2000bf45270 */
[----:B------:R-:W-:Y:S01]  /*31c0*/  PLOP3.LUT P0, PT, PT, PT, UP1, 0x80, 0x8 ;  /* 0x000000000008781c */ /* 0x000fe20003f0f018 */
[----:B------:R-:W-:Y:S02]  /*31d0*/  UIADD3 UR40, UPT, UPT, UR28, 0x2, URZ ;  /* 0x000000021c287890 */ /* 0x000fe4000fffe0ff */
[----:B------:R-:W-:Y:S02]  /*31e0*/  USEL UR27, URZ, 0x1, UP2 ;  /* 0x00000001ff1b7887 */ /* 0x000fe40009000000 */
[----:B------:R-:W-:Y:S02]  /*31f0*/  USEL UR14, UR14, URZ, UP2 ;  /* 0x000000ff0e0e7287 */ /* 0x000fe40009000000 */
[----:B------:R-:W-:Y:S02]  /*3200*/  UIADD3 UR36, UPT, UPT, UR28, 0x4, URZ ;  /* 0x000000041c247890 */ /* 0x000fe4000fffe0ff */
[----:B------:R-:W-:Y:S01]  /*3210*/  @UP1 ULEA UR26, UR14, UR5, 0x3 ;  /* 0x000000050e1a1291 */ /* 0x000fe2000f8e18ff */
[----:B------:R-:W-:Y:S01]  /*3220*/  LOP3.LUT R8, R8, UR27, RZ, 0x3c, !PT ;  /* 0x0000001b08087c12 */ /* 0x000fe2000f8e3cff */
[----:B------:R-:W-:Y:S02]  /*3230*/  UIADD3 UR32, UPT, UPT, UR28, 0x6, URZ ;  /* 0x000000061c207890 */ /* 0x000fe4000fffe0ff */
[----:B------:R-:W-:Y:S01]  /*3240*/  UIADD3 UR6, UPT, UPT, UR6, 0x20, URZ ;  /* 0x0000002006067890 */ /* 0x000fe2000fffe0ff */
[----:B-1----:R-:W-:Y:S01]  /*3250*/  @P0 SHF.L.U32 R0, R8, 0x1f, RZ ;  /* 0x0000001f08000819 */ /* 0x002fe200000006ff */
[----:B------:R-:W-:Y:S01]  /*3260*/  UIADD3 UR12, UPT, UPT, UR12, -0x1, URZ ;  /* 0xffffffff0c0c7890 */ /* 0x000fe2000fffe0ff */
[----:B------:R-:W-:Y:S02]  /*3270*/  UMOV UR29, 0x40004040 ;  /* 0x40004040001d7882 */ /* 0x000fe40000000000 */
[----:B------:R2:W3:Y:S01]  /*3280*/  @P0 SYNCS.PHASECHK.TRANS64.TRYWAIT P2, [UR26], R0 ;  /* 0x00000000ff0005a7 */ /* 0x0004e2000804111a */
[----:B------:R-:W-:Y:S01]  /*3290*/  ULEA UR26, UR17, UR10, 0xa ;  /* 0x0000000a111a7291 */ /* 0x000fe2000f8e50ff */
[----:B------:R-:W-:Y:S01]  /*32a0*/  UMOV UR27, 0x40004040 ;  /* 0x40004040001b7882 */ /* 0x000fe20000000000 */
[----:B------:R-:W-:Y:S02]  /*32b0*/  UMOV UR41, 0x40004040 ;  /* 0x4000404000297882 */ /* 0x000fe40000000000 */
[----:B------:R-:W-:Y:S02]  /*32c0*/  UIADD3 UR38, UPT, UPT, UR26, 0x2, URZ ;  /* 0x000000021a267890 */ /* 0x000fe4000fffe0ff */
[----:B------:R-:W-:Y:S02]  /*32d0*/  UIADD3 UR34, UPT, UPT, UR26, 0x4, URZ ;  /* 0x000000041a227890 */ /* 0x000fe4000fffe0ff */
[----:B------:R-:W-:Y:S01]  /*32e0*/  UIADD3 UR30, UPT, UPT, UR26, 0x6, URZ ;  /* 0x000000061a1e7890 */ /* 0x000fe2000fffe0ff */
[----:B------:R2:W-:Y:S01]  /*32f0*/  UTCHMMA gdesc[UR26], gdesc[UR28], tmem[UR8], tmem[UR24], idesc[UR25], UP4 ;  /* 0x00ff181c1a0075ea */ /* 0x0005e2000a000008 */
[----:B------:R-:W-:Y:S01]  /*3300*/  UPLOP3.LUT UP4, UPT, UPT, UPT, UPT, 0x80, 0x8 ;  /* 0x000000000008789c */ /* 0x000fe20003f8f070 */
[----:B------:R-:W-:Y:S01]  /*3310*/  UMOV UR39, 0x40004040 ;  /* 0x4000404000277882 */ /* 0x000fe20000000000 */
[----:B------:R-:W-:Y:S01]  /*3320*/  UMOV UR37, 0x40004040 ;  /* 0x4000404000257882 */ /* 0x000fe20000000000 */
[----:B------:R2:W-:Y:S01]  /*3330*/  UTCHMMA gdesc[UR38], gdesc[UR40], tmem[UR8], tmem[UR22], idesc[UR23], UPT ;  /* 0x00ff1628260075ea */ /* 0x0005e2000b800008 */
[----:B------:R-:W-:Y:S01]  /*3340*/  UMOV UR35, 0x40004040 ;  /* 0x4000404000237882 */ /* 0x000fe20000000000 */
[----:B------:R-:W-:Y:S01]  /*3350*/  UMOV UR33, 0x40004040 ;  /* 0x4000404000217882 */ /* 0x000fe20000000000 */
[----:B------:R-:W-:Y:S01]  /*3360*/  UMOV UR31, 0x40004040 ;  /* 0x40004040001f7882 */ /* 0x000fe20000000000 */
[----:B------:R2:W-:Y:S01]  /*3370*/  UTCHMMA gdesc[UR34], gdesc[UR36], tmem[UR8], tmem[UR20], idesc[UR21], UPT ;  /* 0x00ff1424220075ea */ /* 0x0005e2000b800008 */
[----:B------:R2:W-:Y:S01]  /*3380*/  UTCHMMA gdesc[UR30], gdesc[UR32], tmem[UR8], tmem[UR18], idesc[UR19], UPT ;  /* 0x00ff12201e0075ea */ /* 0x0005e2000b800008 */
[----:B------:R2:W-:Y:S01]  /*3390*/  UTCBAR [UR6], URZ ;  /* 0x000000ff060073e9 */ /* 0x0005e200080000ff */
[----:B------:R-:W-:Y:S01]  /*33a0*/  UMOV UR17, UR14 ;  /* 0x0000000e00117c82 */ /* 0x000fe20008000000 */
[----:B------:R-:W-:Y:S05]  /*33b0*/  BRA.U UP0, `(.L_x_58) ;  /* 0xfffffffd00507547 */ /* 0x000fea000b83ffff */
.L_x_55:
[----:B------:R-:W-:Y:S01]  /*33c0*/  UIADD3 UR15, UPT, UPT, UR15, 0x1, URZ ;  /* 0x000000010f0f7890 */ /* 0x000fe2000fffe0ff */
[C---:B------:R-:W-:Y:S01]  /*33d0*/  ISETP.NE.AND P0, PT, R10.reuse, 0x2, PT ;  /* 0x000000020a00780c */ /* 0x040fe20003f05270 */
[----:B------:R-:W-:Y:S02]  /*33e0*/  UIADD3 UR7, UPT, UPT, UR7, 0xb0, URZ ;  /* 0x000000b007077890 */ /* 0x000fe4000fffe0ff */
[----:B------:R-:W-:Y:S01]  /*33f0*/  UISETP.NE.AND UP0, UPT, UR15, 0x4, UPT ;  /* 0x000000040f00788c */ /* 0x000fe2000bf05270 */
[----:B-12---:R-:W-:Y:S02]  /*3400*/  SEL R0, RZ, 0x1, P0 ;  /* 0x00000001ff007807 */ /* 0x006fe40000000000 */
[----:B------:R-:W-:Y:S01]  /*3410*/  SEL R10, R10, RZ, P0 ;  /* 0x000000ff0a0a7207 */ /* 0x000fe20000000000 */
[----:B------:R-:W-:Y:S01]  /*3420*/  USEL UR6, URZ, 0x1, UP0 ;  /* 0x00000001ff067887 */ /* 0x000fe20008000000 */
[----:B------:R-:W-:Y:S01]  /*3430*/  LOP3.LUT R9, R9, R0, RZ, 0x3c, !PT ;  /* 0x0000000009097212 */ /* 0x000fe200078e3cff */
[----:B------:R-:W-:Y:S01]  /*3440*/  USEL UR15, UR15, URZ, UP0 ;  /* 0x000000ff0f0f7287 */ /* 0x000fe20008000000 */
[----:B------:R1:W-:Y:S03]  /*3450*/  UTCBAR [UR7], URZ ;  /* 0x000000ff070073e9 */ /* 0x0003e600080000ff */
[----:B------:R-:W-:Y:S01]  /*3460*/  LOP3.LUT R11, R11, UR6, RZ, 0x3c, !PT ;  /* 0x000000060b0b7c12 */ /* 0x000fe2000f8e3cff */
[----:B------:R-:W-:Y:S07]  /*3470*/  @P1 BRA `(.L_x_59) ;  /* 0xfffffff800a01947 */ /* 0x000fee000383ffff */
[----:B------:R-:W2:Y:S01]  /*3480*/  S2UR UR4, SR_CgaCtaId ;  /* 0x00000000000479c3 */ /* 0x000ea20000008800 */
[----:B------:R-:W-:Y:S01]  /*3490*/  ELECT P0, URZ, PT ;  /* 0x0000000000ff782f */ /* 0x000fe20003800000 */
[----:B------:R-:W-:Y:S01]  /*34a0*/  IMAD.MOV.U32 R0, RZ, RZ, 0x1 ;  /* 0x00000001ff007424 */ /* 0x000fe200078e00ff */
[----:B------:R-:W-:Y:S01]  /*34b0*/  UIADD3 UR5, UPT, UPT, UR5, 0xd0, URZ ;  /* 0x000000d005057890 */ /* 0x000fe2000fffe0ff */
[----:B------:R-:W-:Y:S01]  /*34c0*/  SHF.L.U32 R2, R11, 0x1f, RZ ;  /* 0x0000001f0b027819 */ /* 0x000fe200000006ff */
[----:B------:R-:W-:-:S03]  /*34d0*/  UMOV UR6, 0x40 ;  /* 0x0000004000067882 */ /* 0x000fc60000000000 */
[----:B------:R-:W-:Y:S01]  /*34e0*/  UVIRTCOUNT.DEALLOC.SMPOOL 0x80 ;  /* 0x000000800000784c */ /* 0x000fe20000000000 */
[----:B--2---:R-:W-:Y:S02]  /*34f0*/  ULEA UR4, UR4, UR6, 0x18 ;  /* 0x0000000604047291 */ /* 0x004fe4000f8ec0ff */
[----:B------:R-:W-:-:S07]  /*3500*/  ULEA UR6, UR15, UR5, 0x3 ;  /* 0x000000050f067291 */ /* 0x000fce000f8e18ff */
[----:B------:R2:W-:Y:S02]  /*3510*/  @P0 STS.U8 [UR4+0x1c], R0 ;  /* 0x00001c00ff000988 */ /* 0x0005e40008000004 */
[----:B------:R-:W4:Y:S02]  /*3520*/  SYNCS.PHASECHK.TRANS64.TRYWAIT P0, [UR6], R2 ;  /* 0x00000002ff0075a7 */ /* 0x000f240008001106 */
[----:B--2-4-:R-:W-:Y:S05]  /*3530*/  @!P0 BRA `(.L_x_60) ;  /* 0x0000006c001c8947 */ /* 0x014fea0003800000 */
.L_x_187:
[----:B-1----:R-:W-:-:S04]  /*3540*/  UIADD3 UR7, UPT, UPT, UR15, 0x1, URZ ;  /* 0x000000010f077890 */ /* 0x002fc8000fffe0ff */
[----:B------:R-:W-:-:S04]  /*3550*/  UISETP.NE.AND UP0, UPT, UR7, 0x4, UPT ;  /* 0x000000040700788c */ /* 0x000fc8000bf05270 */
[----:B------:R-:W-:Y:S02]  /*3560*/  USEL UR8, URZ, 0x1, UP0 ;  /* 0x00000001ff087887 */ /* 0x000fe40008000000 */
[----:B------:R-:W-:-:S04]  /*3570*/  USEL UR7, UR7, URZ, UP0 ;  /* 0x000000ff07077287 */ /* 0x000fc80008000000 */
[----:B------:R-:W-:Y:S01]  /*3580*/  ULEA UR6, UR7, UR5, 0x3 ;  /* 0x0000000507067291 */ /* 0x000fe2000f8e18ff */
[----:B--2---:R-:W-:-:S04]  /*3590*/  LOP3.LUT R2, R11, UR8, RZ, 0x3c, !PT ;  /* 0x000000080b027c12 */ /* 0x004fc8000f8e3cff */
[----:B------:R-:W-:-:S04]  /*35a0*/  SHF.L.U32 R3, R2, 0x1f, RZ ;  /* 0x0000001f02037819 */ /* 0x000fc800000006ff */
[----:B------:R-:W1:Y:S02]  /*35b0*/  SYNCS.PHASECHK.TRANS64.TRYWAIT P0, [UR6], R3 ;  /* 0x00000003ff0075a7 */ /* 0x000e640008001106 */
[----:B-1----:R-:W-:Y:S05]  /*35c0*/  @!P0 BRA `(.L_x_61) ;  /* 0x0000006c00108947 */ /* 0x002fea0003800000 */
.L_x_189:
        /* <DEDUP_REMOVED lines=9> */
.L_x_191:
[----:B------:R-:W-:-:S04]  /*3660*/  UIADD3 UR7, UPT, UPT, UR7, 0x1, URZ ;  /* 0x0000000107077890 */ /* 0x000fc8000fffe0ff */
[----:B------:R-:W-:-:S04]  /*3670*/  UISETP.NE.AND UP0, UPT, UR7, 0x4, UPT ;  /* 0x000000040700788c */ /* 0x000fc8000bf05270 */
[----:B------:R-:W-:Y:S02]  /*3680*/  USEL UR6, URZ, 0x1, UP0 ;  /* 0x00000001ff067887 */ /* 0x000fe40008000000 */
[----:B------:R-:W-:-:S04]  /*3690*/  USEL UR7, UR7, URZ, UP0 ;  /* 0x000000ff07077287 */ /* 0x000fc80008000000 */
[----:B------:R-:W-:Y:S01]  /*36a0*/  ULEA UR7, UR7, UR5, 0x3 ;  /* 0x0000000507077291 */ /* 0x000fe2000f8e18ff */
[----:B------:R-:W-:-:S04]  /*36b0*/  LOP3.LUT R2, R2, UR6, RZ, 0x3c, !PT ;  /* 0x0000000602027c12 */ /* 0x000fc8000f8e3cff */
[----:B------:R-:W-:-:S04]  /*36c0*/  SHF.L.U32 R2, R2, 0x1f, RZ ;  /* 0x0000001f02027819 */ /* 0x000fc800000006ff */
[----:B------:R-:W2:Y:S02]  /*36d0*/  SYNCS.PHASECHK.TRANS64.TRYWAIT P0, [UR7], R2 ;  /* 0x00000002ff0075a7 */ /* 0x000ea40008001107 */
[----:B--2---:R-:W-:Y:S05]  /*36e0*/  @!P0 BRA `(.L_x_63) ;  /* 0x0000006800f88947 */ /* 0x004fea0003800000 */
.L_x_193:
[----:B------:R-:W-:Y:S01]  /*36f0*/  NOP ;  /* 0x0000000000007918 */ /* 0x000fe20000000000 */
[----:B-1----:R-:W1:Y:S01]  /*3700*/  LDS R0, [UR4+0x14] ;  /* 0x00001404ff007984 */ /* 0x002e620008000800 */
[----:B------:R-:W-:Y:S01]  /*3710*/  ULOP3.LUT UR6, UR16, 0xffff, URZ, 0xc0, !UPT ;  /* 0x0000ffff10067892 */ /* 0x000fe2000f8ec0ff */
[----:B------:R-:W-:Y:S01]  /*3720*/  UMOV UR8, 0xffff ;  /* 0x0000ffff00087882 */ /* 0x000fe20000000000 */
[----:B------:R-:W-:Y:S02]  /*3730*/  UMOV UR5, 0x1 ;  /* 0x0000000100057882 */ /* 0x000fe40000000000 */
[----:B------:R-:W-:-:S04]  /*3740*/  USHF.R.U32.HI UR6, URZ, 0x5, UR6 ;  /* 0x00000005ff067899 */ /* 0x000fc80008011606 */
[----:B------:R-:W-:Y:S02]  /*3750*/  USHF.L.U32 UR8, UR8, UR6, URZ ;  /* 0x0000000608087299 */ /* 0x000fe400080006ff */
[----:B------:R-:W-:-:S04]  /*3760*/  USHF.L.U32 UR5, UR5, UR6, URZ ;  /* 0x0000000605057299 */ /* 0x000fc800080006ff */
[----:B-1----:R-:W-:-:S04]  /*3770*/  LOP3.LUT R0, R0, UR8, RZ, 0xc0, !PT ;  /* 0x0000000800007c12 */ /* 0x002fc8000f8ec0ff */
[----:B------:R-:W-:-:S13]  /*3780*/  ISETP.NE.AND P0, PT, R0, UR8, PT ;  /* 0x0000000800007c0c */ /* 0x000fda000bf05270 */
[----:B------:R-:W-:Y:S05]  /*3790*/  @P0 BRA `(.L_x_64) ;  /* 0x0000000000580947 */ /* 0x000fea0003800000 */
[----:B------:R-:W1:Y:S02]  /*37a0*/  LDS R0, [UR4+0x18] ;  /* 0x00001804ff007984 */ /* 0x000e640008000800 */
[----:B-1----:R-:W-:-:S04]  /*37b0*/  LOP3.LUT R0, R0, UR5, RZ, 0xc0, !PT ;  /* 0x0000000500007c12 */ /* 0x002fc8000f8ec0ff */
[----:B------:R-:W-:-:S13]  /*37c0*/  ISETP.NE.AND P0, PT, R0, UR5, PT ;  /* 0x0000000500007c0c */ /* 0x000fda000bf05270 */
[----:B------:R-:W-:Y:S05]  /*37d0*/  @P0 BRA `(.L_x_65) ;  /* 0x00000000003c0947 */ /* 0x000fea0003800000 */
[----:B------:R-:W1:Y:S01]  /*37e0*/  S2R R2, SR_LANEID ;  /* 0x0000000000027919 */ /* 0x000e620000000000 */
[----:B------:R-:W-:Y:S01]  /*37f0*/  ULOP3.LUT UR8, URZ, UR8, URZ, 0x33, !UPT ;  /* 0x00000008ff087292 */ /* 0x000fe2000f8e33ff */
[----:B------:R-:W-:Y:S02]  /*3800*/  VOTEU.ANY UR7, UPT, PT ;  /* 0x0000000000077886 */ /* 0x000fe400038e0100 */
[----:B------:R-:W-:-:S03]  /*3810*/  UFLO.U32 UR7, UR7 ;  /* 0x00000007000772bd */ /* 0x000fc600080e0000 */
[----:B------:R-:W-:-:S04]  /*3820*/  IMAD.U32 R0, RZ, RZ, UR8 ;  /* 0x00000008ff007e24 */ /* 0x000fc8000f8e00ff */
[----:B------:R2:W4:Y:S02]  /*3830*/  REDUX UR6, R0 ;  /* 0x00000000000673c4 */ /* 0x0005240000000000 */
[----:B------:R1:W-:Y:S02]  /*3840*/  UTCATOMSWS.AND URZ, UR8 ;  /* 0x0000000800ff79e3 */ /* 0x0003e40008000000 */
[----:B-1----:R-:W-:Y:S02]  /*3850*/  ISETP.EQ.U32.AND P0, PT, R2, UR7, PT ;  /* 0x0000000702007c0c */ /* 0x002fe4000bf02070 */
[----:B--2---:R-:W-:Y:S02]  /*3860*/  LOP3.LUT R0, RZ, UR5, RZ, 0x33, !PT ;  /* 0x00000005ff007c12 */ /* 0x004fe4000f8e33ff */
[----:B----4-:R-:W-:Y:S02]  /*3870*/  MOV R2, UR6 ;  /* 0x0000000600027c02 */ /* 0x010fe40008000f00 */
[----:B------:R-:W1:Y:S07]  /*3880*/  REDUX UR5, R0 ;  /* 0x00000000000573c4 */ /* 0x000e6e0000000000 */
[----:B------:R2:W-:Y:S01]  /*3890*/  @P0 ATOMS.AND RZ, [UR4+0x14], R2 ;  /* 0x00001402ffff098c */ /* 0x0005e2000a800004 */
[----:B-1----:R-:W-:-:S05]  /*38a0*/  IMAD.U32 R0, RZ, RZ, UR5 ;  /* 0x00000005ff007e24 */ /* 0x002fca000f8e00ff */
[----:B------:R2:W-:Y:S01]  /*38b0*/  @P0 ATOMS.AND RZ, [UR4+0x18], R0 ;  /* 0x00001800ffff098c */ /* 0x0005e2000a800004 */
[----:B------:R-:W-:Y:S05]  /*38c0*/  BRA `(.L_x_66) ;  /* 0x0000000000147947 */ /* 0x000fea0003800000 */
.L_x_65:
[----:B------:R-:W-:Y:S02]  /*38d0*/  MOV R2, 0x38f0 ;  /* 0x000038f000027802 */ /* 0x000fe40000000f00 */
[----:B---3-5:R-:W-:Y:S05]  /*38e0*/  CALL.REL.NOINC `($__internal_0_$__cuda_sm10x_tcgen05_guardrail_trap_col_being_dealloced_not_returned_by_alloc) ;  /* 0x0000007000907944 */ /* 0x028fea0003c00000 */
[----:B------:R-:W-:Y:S05]  /*38f0*/  BRA `(.L_x_66) ;  /* 0x0000000000087947 */ /* 0x000fea0003800000 */
.L_x_64:
[----:B------:R-:W-:Y:S02]  /*3900*/  MOV R2, 0x3920 ;  /* 0x0000392000027802 */ /* 0x000fe40000000f00 */
[----:B---3-5:R-:W-:Y:S05]  /*3910*/  CALL.REL.NOINC `($__internal_2_$__cuda_sm10x_tcgen05_guardrail_trap_unallocated_columns_being_dealloced) ;  /* 0x00000070009c7944 */ /* 0x028fea0003c00000 */
.L_x_66:
[----:B------:R-:W-:Y:S01]  /*3920*/  NOP ;  /* 0x0000000000007918 */ /* 0x000fe20000000000 */
[----:B------:R-:W-:Y:S05]  /*3930*/  EXIT ;  /* 0x000000000000794d */ /* 0x000fea0003800000 */
.L_x_48:
[----:B------:R-:W-:-:S09]  /*3940*/  UISETP.NE.OR UP2, UPT, UR8, 0x3, !UP2 ;  /* 0x000000030800788c */ /* 0x000fd2000d745670 */
[----:B------:R-:W-:Y:S05]  /*3950*/  BRA.U UP2, `(.L_x_67) ;  /* 0x0000001502707547 */ /* 0x000fea000b800000 */
[----:B------:R-:W1:Y:S01]  /*3960*/  LDC R0, c[0x0][0xb30] ;  /* 0x0002cc00ff007b82 */ /* 0x000e620000000800 */
[----:B------:R-:W2:Y:S01]  /*3970*/  LDCU.64 UR8, c[0x0][0x888] ;  /* 0x00011100ff0877ac */ /* 0x000ea20008000a00 */
[----:B------:R-:W-:Y:S01]  /*3980*/  CS2R R28, SRZ ;  /* 0x00000000001c7805 */ /* 0x000fe2000001ff00 */
[----:B------:R-:W-:Y:S01]  /*3990*/  IMAD.MOV.U32 R25, RZ, RZ, 0x2000 ;  /* 0x00002000ff197424 */ /* 0x000fe200078e00ff */
[----:B------:R-:W4:Y:S04]  /*39a0*/  LDCU.64 UR4, c[0x0][0x890] ;  /* 0x00011200ff0477ac */ /* 0x000f280008000a00 */
[----:B------:R-:W3:Y:S01]  /*39b0*/  LDC R24, c[0x0][0x370] ;  /* 0x0000dc00ff187b82 */ /* 0x000ee20000000800 */
[----:B------:R-:W-:Y:S01]  /*39c0*/  UMOV UR7, 0x400 ;  /* 0x0000040000077882 */ /* 0x000fe20000000000 */
[----:B------:R-:W-:-:S02]  /*39d0*/  UPLOP3.LUT UP1, UPT, UPT, UPT, UPT, 0x40, 0x4 ;  /* 0x000000000004789c */ /* 0x000fc40003f2e870 */
[----:B------:R-:W-:-:S04]  /*39e0*/  ULEA UR7, UR37, UR7, 0x18 ;  /* 0x0000000725077291 */ /* 0x000fc8000f8ec0ff */
[----:B------:R-:W3:Y:S01]  /*39f0*/  LDC R3, c[0x0][0xb0c] ;  /* 0x0002c300ff037b82 */ /* 0x000ee20000000800 */
[----:B------:R-:W-:Y:S02]  /*3a00*/  UIADD3 UR41, UPT, UPT, UR7, 0x40, URZ ;  /* 0x0000004007297890 */ /* 0x000fe4000fffe0ff */
[----:B--2---:R-:W-:Y:S02]  /*3a10*/  UISETP.NE.U32.AND UP2, UPT, UR8, URZ, UPT ;  /* 0x000000ff0800728c */ /* 0x004fe4000bf45070 */
[----:B------:R-:W-:Y:S02]  /*3a20*/  UIADD3 UR33, UPT, UPT, UR7, 0x48, URZ ;  /* 0x0000004807217890 */ /* 0x000fe4000fffe0ff */
[----:B----4-:R-:W-:Y:S01]  /*3a30*/  UISETP.NE.U32.AND UP3, UPT, UR4, URZ, UPT ;  /* 0x000000ff0400728c */ /* 0x010fe2000bf65070 */
[----:B------:R-:W2:Y:S01]  /*3a40*/  LDC R18, c[0x0][0xb20] ;  /* 0x0002c800ff127b82 */ /* 0x000ea20000000800 */
[----:B-1----:R-:W-:Y:S01]  /*3a50*/  ISETP.NE.AND P1, PT, R0, 0x1, PT ;  /* 0x000000010000780c */ /* 0x002fe20003f25270 */
[----:B------:R-:W-:-:S02]  /*3a60*/  UISETP.NE.AND.EX UP2, UPT, UR9, URZ, UPT, UP2 ;  /* 0x000000ff0900728c */ /* 0x000fc4000bf45320 */
[----:B------:R-:W-:Y:S02]  /*3a70*/  UIADD3 UR25, UPT, UPT, UR7, 0x50, URZ ;  /* 0x0000005007197890 */ /* 0x000fe4000fffe0ff */
[----:B------:R-:W-:Y:S02]  /*3a80*/  UIADD3 UR17, UPT, UPT, UR7, 0x58, URZ ;  /* 0x0000005807117890 */ /* 0x000fe4000fffe0ff */
[----:B------:R-:W1:Y:S01]  /*3a90*/  LDC.64 R30, c[0x0][0x348] ;  /* 0x0000d200ff1e7b82 */ /* 0x000e620000000a00 */
[----:B------:R-:W-:-:S07]  /*3aa0*/  UISETP.NE.AND.EX UP3, UPT, UR5, URZ, UPT, UP3 ;  /* 0x000000ff0500728c */ /* 0x000fce000bf65330 */
[----:B------:R-:W4:Y:S08]  /*3ab0*/  LDC.64 R16, c[0x0][0xb10] ;  /* 0x0002c400ff107b82 */ /* 0x000f300000000a00 */
[----:B------:R-:W1:Y:S08]  /*3ac0*/  LDC.64 R6, c[0x0][0xb18] ;  /* 0x0002c600ff067b82 */ /* 0x000e700000000a00 */
[----:B------:R-:W1:Y:S08]  /*3ad0*/  LDC.64 R4, c[0x0][0xb28] ;  /* 0x0002ca00ff047b82 */ /* 0x000e700000000a00 */
[----:B--23--:R-:W1:Y:S02]  /*3ae0*/  LDC R19, c[0x0][0x374] ;  /* 0x0000dd00ff137b82 */ /* 0x00ce640000000800 */
.L_x_82:
[C---:B------:R-:W-:Y:S02]  /*3af0*/  LEA R0, R29.reuse, UR7, 0x3 ;  /* 0x000000071d007c11 */ /* 0x040fe4000f8e18ff */
[----:B------:R-:W-:Y:S02]  /*3b00*/  SHF.L.U32 R2, R28, 0x1f, RZ ;  /* 0x0000001f1c027819 */ /* 0x000fe400000006ff */
[----:B------:R-:W-:Y:S02]  /*3b10*/  LEA R20, R29, UR7, 0x4 ;  /* 0x000000071d147c11 */ /* 0x000fe4000f8e20ff */
[----:B--2---:R-:W2:Y:S02]  /*3b20*/  SYNCS.PHASECHK.TRANS64.TRYWAIT P0, [R0+URZ+0x90], R2 ;  /* 0x00009002000075a7 */ /* 0x004ea400080011ff */
[----:B--2---:R-:W-:Y:S05]  /*3b30*/  @!P0 BRA `(.L_x_68) ;  /* 0x0000006400fc8947 */ /* 0x004fea0003800000 */
.L_x_194:
[----:B------:R-:W-:Y:S01]  /*3b40*/  ISETP.GE.AND P0, PT, R26, 0x1, PT ;  /* 0x000000011a00780c */ /* 0x000fe20003f06270 */
[----:B------:R-:W3:Y:S01]  /*3b50*/  LDS.128 R20, [R20+0x120] ;  /* 0x0001200014147984 */ /* 0x000ee20000000c00 */
[----:B--2---:R-:W-:Y:S01]  /*3b60*/  VIADD R0, R0, 0xa0 ;  /* 0x000000a000007836 */ /* 0x004fe20000000000 */
[----:B------:R-:W-:Y:S01]  /*3b70*/  @!PT LDS RZ, [RZ] ;  /* 0x00000000fffff984 */ /* 0x000fe20000000800 */
[----:B------:R-:W-:Y:S01]  /*3b80*/  @!PT LDS RZ, [RZ] ;  /* 0x00000000fffff984 */ /* 0x000fe20000000800 */
[----:B------:R-:W-:Y:S01]  /*3b90*/  @!PT LDS RZ, [RZ] ;  /* 0x00000000fffff984 */ /* 0x000fe20000000800 */
[----:B------:R-:W-:Y:S01]  /*3ba0*/  @!PT LDS RZ, [RZ] ;  /* 0x00000000fffff984 */ /* 0x000fe20000000800 */
[----:B------:R2:W-:Y:S06]  /*3bb0*/  MEMBAR.ALL.CTA ;  /* 0x0000000000007992 */ /* 0x0005ec0000008000 */
[----:B--2---:R-:W2:Y:S01]  /*3bc0*/  FENCE.VIEW.ASYNC.S ;  /* 0x00000000000073c6 */ /* 0x004ea20000000000 */
[----:B------:R-:W-:Y:S04]  /*3bd0*/  PRMT R0, RZ, 0x654, R0 ;  /* 0x00000654ff007816 */ /* 0x000fe80000000000 */
[----:B--2---:R2:W-:Y:S01]  /*3be0*/  SYNCS.ARRIVE.TRANS64.RED.A1T0 RZ, [R0+URZ], RZ ;  /* 0x000000ff00ff79a7 */ /* 0x0045e200081004ff */
[----:B---3--:R-:W-:Y:S11]  /*3bf0*/  LOP3.LUT P3, RZ, R22, 0x1, RZ, 0xc0, !PT ;  /* 0x0000000116ff7812 */ /* 0x008ff6000786c0ff */
[----:B------:R-:W-:Y:S02]  /*3c00*/  @!UPT UIADD3 URZ, UPT, UPT, URZ, URZ, URZ ;  /* 0x000000fffffff290 */ /* 0x000fe4000fffe0ff */
[----:B------:R-:W-:Y:S02]  /*3c10*/  @P3 MOV R11, R20 ;  /* 0x00000014000b3202 */ /* 0x000fe40000000f00 */
[----:B------:R-:W-:Y:S01]  /*3c20*/  @P3 LOP3.LUT R10, R21, 0xffff, RZ, 0xc0, !PT ;  /* 0x0000ffff150a3812 */ /* 0x000fe200078ec0ff */
[----:B--2---:R-:W-:Y:S06]  /*3c30*/  @!P0 BRA `(.L_x_69) ;  /* 0x0000000000a48947 */ /* 0x004fec0003800000 */
[-C--:B-1----:R-:W-:Y:S01]  /*3c40*/  IMAD.HI.U32 R0, R19, R7.reuse, RZ ;  /* 0x0000000713007227 */ /* 0x082fe200078e00ff */
[----:B------:R-:W-:Y:S02]  /*3c50*/  ISETP.NE.AND P0, PT, R6, 0x1, PT ;  /* 0x000000010600780c */ /* 0x000fe40003f05270 */
[----:B------:R-:W-:Y:S01]  /*3c60*/  ISETP.NE.AND P2, PT, R26, 0x1, PT ;  /* 0x000000011a00780c */ /* 0x000fe20003f45270 */
[----:B----4-:R-:W-:Y:S01]  /*3c70*/  IMAD.HI.U32 R9, R24, R16, RZ ;  /* 0x0000001018097227 */ /* 0x010fe200078e00ff */
[----:B------:R-:W-:Y:S02]  /*3c80*/  SHF.R.U32.HI R0, RZ, R18, R0 ;  /* 0x00000012ff007219 */ /* 0x000fe40000011600 */
[----:B------:R-:W-:Y:S01]  /*3c90*/  ISETP.NE.AND P4, PT, R3, 0x1, PT ;  /* 0x000000010300780c */ /* 0x000fe20003f85270 */
[----:B------:R-:W-:Y:S01]  /*3ca0*/  IMAD.HI.U32 R13, R10, R7, RZ ;  /* 0x000000070a0d7227 */ /* 0x000fe200078e00ff */
[----:B------:R-:W-:Y:S02]  /*3cb0*/  SHF.R.U32.HI R9, RZ, R17, R9 ;  /* 0x00000011ff097219 */ /* 0x000fe40000011609 */
[----:B------:R-:W-:Y:S01]  /*3cc0*/  SEL R0, R19, R0, !P0 ;  /* 0x0000000013007207 */ /* 0x000fe20004000000 */
[----:B------:R-:W-:Y:S01]  /*3cd0*/  IMAD.HI.U32 R12, R11, R16, RZ ;  /* 0x000000100b0c7227 */ /* 0x000fe200078e00ff */
[----:B------:R-:W-:Y:S03]  /*3ce0*/  SEL R9, R24, R9, !P4 ;  /* 0x0000000918097207 */ /* 0x000fe60006000000 */
[-C--:B------:R-:W-:Y:S01]  /*3cf0*/  IMAD.HI.U32 R8, R0, R4.reuse, RZ ;  /* 0x0000000400087227 */ /* 0x080fe200078e00ff */
[----:B------:R-:W-:Y:S03]  /*3d00*/  SHF.R.U32.HI R12, RZ, R17, R12 ;  /* 0x00000011ff0c7219 */ /* 0x000fe6000001160c */
[----:B------:R-:W-:Y:S01]  /*3d10*/  IMAD.HI.U32 R2, R9, R4, RZ ;  /* 0x0000000409027227 */ /* 0x000fe200078e00ff */
[-C--:B------:R-:W-:Y:S02]  /*3d20*/  @P2 SHF.R.U32.HI R0, RZ, R5.reuse, R8 ;  /* 0x00000005ff002219 */ /* 0x080fe40000011608 */
[----:B------:R-:W-:Y:S02]  /*3d30*/  SHF.R.U32.HI R8, RZ, R18, R13 ;  /* 0x00000012ff087219 */ /* 0x000fe4000001160d */
[----:B------:R-:W-:Y:S01]  /*3d40*/  @P2 SHF.R.U32.HI R9, RZ, R5, R2 ;  /* 0x00000005ff092219 */ /* 0x000fe20000011602 */
[----:B------:R-:W-:Y:S01]  /*3d50*/  IMAD R0, R26, R0, RZ ;  /* 0x000000001a007224 */ /* 0x000fe200078e02ff */
[----:B------:R-:W-:Y:S02]  /*3d60*/  SEL R8, R10, R8, !P0 ;  /* 0x000000080a087207 */ /* 0x000fe40004000000 */
[----:B------:R-:W-:Y:S01]  /*3d70*/  SEL R2, R11, R12, !P4 ;  /* 0x0000000c0b027207 */ /* 0x000fe20006000000 */
[----:B------:R-:W-:Y:S01]  /*3d80*/  IMAD R12, R26, R9, RZ ;  /* 0x000000091a0c7224 */ /* 0x000fe200078e02ff */
[C---:B------:R-:W-:Y:S01]  /*3d90*/  ISETP.GE.AND P0, PT, R8.reuse, R0, PT ;  /* 0x000000000800720c */ /* 0x040fe20003f06270 */
[----:B------:R-:W-:Y:S03]  /*3da0*/  IMAD.HI.U32 R0, R8, R4, RZ ;  /* 0x0000000408007227 */ /* 0x000fe600078e00ff */
[----:B------:R-:W-:Y:S02]  /*3db0*/  ISETP.GE.OR P0, PT, R2, R12, P0 ;  /* 0x0000000c0200720c */ /* 0x000fe40000706670 */
[-C--:B------:R-:W-:Y:S04]  /*3dc0*/  SHF.R.U32.HI R0, RZ, R5.reuse, R0 ;  /* 0x00000005ff007219 */ /* 0x080fe80000011600 */
[----:B------:R-:W-:Y:S05]  /*3dd0*/  SEL R13, R8, R0, !P2 ;  /* 0x00000000080d7207 */ /* 0x000fea0005000000 */
[----:B------:R-:W-:Y:S02]  /*3de0*/  IMAD.MOV R12, RZ, RZ, -R13 ;  /* 0x000000ffff0c7224 */ /* 0x000fe400078e0a0d */
[----:B------:R-:W-:Y:S04]  /*3df0*/  @!P0 IMAD.HI.U32 R0, R2, R4, RZ ;  /* 0x0000000402008227 */ /* 0x000fe800078e00ff */
[----:B------:R-:W-:Y:S01]  /*3e00*/  IMAD R12, R26, R12, R8 ;  /* 0x0000000c1a0c7224 */ /* 0x000fe200078e0208 */
[----:B------:R-:W-:Y:S04]  /*3e10*/  @!P0 SHF.R.U32.HI R0, RZ, R5, R0 ;  /* 0x00000005ff008219 */ /* 0x000fe80000011600 */
[----:B------:R-:W-:Y:S04]  /*3e20*/  @!P0 SEL R0, R2, R0, !P2 ;  /* 0x0000000002008207 */ /* 0x000fe80005000000 */
[----:B------:R-:W-:Y:S01]  /*3e30*/  @!P0 IADD3 R13, PT, PT, R13, -R0, RZ ;  /* 0x800000000d0d8210 */ /* 0x000fe20007ffe0ff */
[----:B------:R-:W-:Y:S01]  /*3e40*/  @!P0 IMAD R0, R9, R12, R0 ;  /* 0x0000000c09008224 */ /* 0x000fe200078e0200 */
[----:B------:R-:W-:Y:S01]  /*3e50*/  IADD3 R9, PT, PT, -R8, RZ, RZ ;  /* 0x000000ff08097210 */ /* 0x000fe20007ffe1ff */
[--C-:B------:R-:W-:Y:S02]  /*3e60*/  IMAD.MOV R12, RZ, RZ, -R2.reuse ;  /* 0x000000ffff0c7224 */ /* 0x100fe400078e0a02 */
[----:B------:R-:W-:Y:S02]  /*3e70*/  @!P0 IMAD R8, R13, R26, R2 ;  /* 0x0000001a0d088224 */ /* 0x000fe400078e0202 */
[----:B------:R-:W-:Y:S02]  /*3e80*/  @!P0 IMAD.MOV.U32 R2, RZ, RZ, R0 ;  /* 0x000000ffff028224 */ /* 0x000fe400078e0000 */
[----:B------:R-:W-:Y:S02]  /*3e90*/  IMAD R11, R3, R12, R11 ;  /* 0x0000000c030b7224 */ /* 0x000fe400078e020b */
[----:B------:R-:W-:Y:S02]  /*3ea0*/  IMAD R10, R6, R9, R10 ;  /* 0x00000009060a7224 */ /* 0x000fe400078e020a */
[----:B------:R-:W-:Y:S02]  /*3eb0*/  IMAD R11, R2, R3, R11 ;  /* 0x00000003020b7224 */ /* 0x000fe400078e020b */
[----:B------:R-:W-:Y:S02]  /*3ec0*/  IMAD R10, R8, R6, R10 ;  /* 0x00000006080a7224 */ /* 0x000fe400078e020a */
.L_x_69:
[----:B------:R-:W-:Y:S05]  /*3ed0*/  BRA.U UP1, `(.L_x_70) ;  /* 0x0000000101107547 */ /* 0x000fea000b800000 */
[----:B------:R-:W-:Y:S04]  /*3ee0*/  MOV R2, UR6 ;  /* 0x0000000600027c02 */ /* 0x000fe80008000f00 */
[----:B------:R-:W-:Y:S04]  /*3ef0*/  SHF.L.U32 R2, R2, 0x1f, RZ ;  /* 0x0000001f02027819 */ /* 0x000fe800000006ff */
[----:B------:R-:W2:Y:S02]  /*3f00*/  SYNCS.PHASECHK.TRANS64.TRYWAIT P0, [UR7+0x88], R2 ;  /* 0x00008802ff0075a7 */ /* 0x000ea40008001107 */
[----:B--2---:R-:W-:Y:S05]  /*3f10*/  @!P0 BRA `(.L_x_71) ;  /* 0x0000006400188947 */ /* 0x004fea0003800000 */
.L_x_70:
[----:B------:R-:W-:Y:S01]  /*3f20*/  R2UR UR43, R15 ;  /* 0x000000000f2b72ca */ /* 0x000fe200000e0000 */
[----:B------:R-:W-:Y:S01]  /*3f30*/  IMAD.MOV.U32 R32, RZ, RZ, 0x1 ;  /* 0x00000001ff207424 */ /* 0x000fe200078e00ff */
[----:B------:R-:W-:Y:S02]  /*3f40*/  R2UR UR42, R14 ;  /* 0x000000000e2a72ca */ /* 0x000fe400000e0000 */
[----:B------:R-:W-:Y:S02]  /*3f50*/  ISETP.NE.U32.AND P2, PT, RZ, UR4, PT ;  /* 0x00000004ff007c0c */ /* 0x000fe4000bf45070 */
[----:B------:R-:W-:Y:S02]  /*3f60*/  SHF.L.U32 R32, R32, 0x1f, RZ ;  /* 0x0000001f20207819 */ /* 0x000fe400000006ff */
[----:B------:R-:W-:Y:S05]  /*3f70*/  ISETP.NE.AND.EX P2, PT, RZ, UR5, PT, P2 ;  /* 0x00000005ff007c0c */ /* 0x000fea000bf45320 */
[----:B------:R-:W-:Y:S02]  /*3f80*/  USHF.L.U32 UR43, UR43, 0x7, URZ ;  /* 0x000000072b2b7899 */ /* 0x000fe400080006ff */
[----:B------:R-:W-:Y:S01]  /*3f90*/  USHF.L.U32 UR42, UR42, 0x7, URZ ;  /* 0x000000072a2a7899 */ /* 0x000fe200080006ff */
[----:B------:R-:W-:Y:S11]  /*3fa0*/  BRA.U !UP3, `(.L_x_72) ;  /* 0x000000010b347547 */ /* 0x000ff6000b800000 */
[----:B------:R-:W-:Y:S01]  /*3fb0*/  UPLOP3.LUT UP0, UPT, UPT, UPT, UP2, 0x80, 0x8 ;  /* 0x000000000008789c */ /* 0x000fe20003f0f020 */
[----:B--2---:R-:W-:Y:S02]  /*3fc0*/  HFMA2 R0, -RZ, RZ, 0, 5.9604644775390625e-08 ;  /* 0x00000001ff007431 */ /* 0x004fe400000001ff */
[----:B------:R-:W-:Y:S03]  /*3fd0*/  IMAD.MOV.U32 R64, RZ, RZ, 0x1 ;  /* 0x00000001ff407424 */ /* 0x000fe600078e00ff */
[----:B------:R-:W-:Y:S05]  /*3fe0*/  PLOP3.LUT P0, PT, PT, PT, UP0, 0x80, 0x8 ;  /* 0x000000000008781c */ /* 0x000fea0003f0f008 */
[----:B------:R-:W2:Y:S01]  /*3ff0*/  @UP0 LDCU.64 UR10, c[0x0][0x888] ;  /* 0x00011100ff0a07ac */ /* 0x000ea20008000a00 */
[----:B------:R-:W-:Y:S07]  /*4000*/  @UP0 UIMAD UR8, UR36, UR4, URZ ;  /* 0x00000004240802a4 */ /* 0x000fee000f8e02ff */
[----:B------:R-:W-:Y:S01]  /*4010*/  @!P0 PRMT R64, R0, 0x7610, R64 ;  /* 0x0000761000408816 */ /* 0x000fe20000000040 */
[----:B--2---:R-:W-:Y:S03]  /*4020*/  @UP0 UIMAD.WIDE UR10, UR8, 0x4, UR10 ;  /* 0x00000004080a08a5 */ /* 0x004fe6000f8e020a */
[----:B------:R-:W2:Y:S03]  /*4030*/  @!UP0 LDCU UR8, c[0x0][0x880] ;  /* 0x00011000ff0887ac */ /* 0x000ea60008000800 */
[----:B------:R-:W-:Y:S01]  /*4040*/  IMAD.U32 R8, RZ, RZ, UR10 ;  /* 0x0000000aff087e24 */ /* 0x000fe2000f8e00ff */
[----:B------:R-:W-:Y:S05]  /*4050*/  MOV R9, UR11 ;  /* 0x0000000b00097c02 */ /* 0x000fea0008000f00 */
[----:B-----5:R3:W5:Y:S02]  /*4060*/  @P0 LDG.E R35, desc[UR46][R8.64] ;  /* 0x0000002e08230981 */ /* 0x020764000c1e1900 */
[----:B--23--:R-:W-:Y:S07]  /*4070*/  @!P0 IMAD.U32 R35, RZ, RZ, UR8 ;  /* 0x00000008ff238e24 */ /* 0x00cfee000f8e00ff */
.L_x_72:
[----:B-----5:R-:W-:Y:S01]  /*4080*/  @!P2 FSETP.EQ.AND P0, PT, R35, RZ, PT ;  /* 0x000000ff2300a20b */ /* 0x020fe20003f02000 */
[----:B------:R-:W-:Y:S01]  /*4090*/  @!UPT UIADD3 URZ, UPT, UPT, URZ, URZ, URZ ;  /* 0x000000fffffff290 */ /* 0x000fe2000fffe0ff */
[----:B------:R-:W-:Y:S11]  /*40a0*/  @!P2 BRA `(.L_x_73) ;  /* 0x000000000014a947 */ /* 0x000ff60003800000 */
[----:B------:R-:W-:Y:S02]  /*40b0*/  LOP3.LUT P2, RZ, R64, 0xff, RZ, 0xc0, !PT ;  /* 0x000000ff40ff7812 */ /* 0x000fe4000784c0ff */
[----:B------:R-:W-:Y:S04]  /*40c0*/  PLOP3.LUT P0, PT, PT, PT, UP0, 0x80, 0x8 ;  /* 0x000000000008781c */ /* 0x000fe80003f0f008 */
[----:B------:R-:W-:Y:S07]  /*40d0*/  PLOP3.LUT P0, PT, P0, PT, PT, 0x8, 0x80 ;  /* 0x000000000080781c */ /* 0x000fee000070e170 */
[----:B------:R-:W-:Y:S11]  /*40e0*/  @P2 FSETP.EQ.AND P0, PT, R35, RZ, PT ;  /* 0x000000ff2300220b */ /* 0x000ff60003f02000 */
[----:B------:R-:W-:Y:S02]  /*40f0*/  @!UPT UIADD3 URZ, UPT, UPT, URZ, URZ, URZ ;  /* 0x000000fffffff290 */ /* 0x000fe4000fffe0ff */
.L_x_73:
[----:B------:R-:W3:Y:S01]  /*4100*/  SYNCS.PHASECHK.TRANS64.TRYWAIT P2, [UR7+0x60], R32 ;  /* 0x00006020ff0075a7 */ /* 0x000ee20008041107 */
[----:B------:R-:W-:Y:S04]  /*4110*/  ELECT P4, URZ, PT ;  /* 0x0000000000ff782f */ /* 0x000fe80003880000 */
[----:B------:R-:W-:Y:S11]  /*4120*/  PLOP3.LUT P4, PT, P0, P4, PT, 0xf2, 0x2f ;  /* 0x00000000002f781c */ /* 0x000ff60000789e72 */
[----:B------:R-:W-:Y:S02]  /*4130*/  @!UPT UIADD3 URZ, UPT, UPT, URZ, URZ, URZ ;  /* 0x000000fffffff290 */ /* 0x000fe4000fffe0ff */
[----:B-1----:R-:W-:Y:S05]  /*4140*/  @!P4 IADD3 R8, P0, PT, R30, 0x580, RZ ;  /* 0x000005801e08c810 */ /* 0x002fea0007f1e0ff */
[----:B--2---:R-:W-:Y:S01]  /*4150*/  @!P4 IMAD.X R2, RZ, RZ, R31, P0 ;  /* 0x000000ffff02c224 */ /* 0x004fe200000e061f */
[----:B---3--:R-:W-:Y:S07]  /*4160*/  @!P2 BRA `(.L_x_74) ;  /* 0x00000060009ca947 */ /* 0x008fee0003800000 */
.L_x_197:
[----:B------:R-:W-:Y:S01]  /*4170*/  @!P4 R2UR UR9, R8 ;  /* 0x000000000809c2ca */ /* 0x000fe200000e0000 */
[----:B------:R-:W-:Y:S01]  /*4180*/  VOTEU.ALL UP1, P4 ;  /* 0x0000000000ff7886 */ /* 0x000fe20002020000 */
[----:B------:R-:W-:Y:S01]  /*4190*/  @!P4 R2UR UR8, R2 ;  /* 0x000000000208c2ca */ /* 0x000fe200000e0000 */
[----:B-1----:R-:W-:Y:S01]  /*41a0*/  @!P4 IMAD.MOV.U32 R0, RZ, RZ, 0x2000 ;  /* 0x00002000ff00c424 */ /* 0x002fe200078e00ff */
[----:B------:R-:W-:Y:S01]  /*41b0*/  UMOV UR44, UR36 ;  /* 0x00000024002c7c82 */ /* 0x000fe20008000000 */
[----:B------:R-:W-:Y:S02]  /*41c0*/  UPRMT UR21, UR37, 0x654, UR41 ;  /* 0x0000065425157896 */ /* 0x000fe40008000029 */
[----:B------:R-:W-:Y:S01]  /*41d0*/  @!UP1 UIADD3 UR40, UPT, UPT, UR7, 0x200, URZ ;  /* 0x0000020007289890 */ /* 0x000fe2000fffe0ff */
[----:B------:R-:W-:Y:S05]  /*41e0*/  VOTEU.ALL UP1, P4 ;  /* 0x0000000000ff7886 */ /* 0x000fea0002020000 */
[----:B------:R-:W-:Y:S01]  /*41f0*/  IMAD.U32 R8, RZ, RZ, UR9 ;  /* 0x00000009ff087e24 */ /* 0x000fe2000f8e00ff */
[----:B------:R-:W-:Y:S01]  /*4200*/  UMOV UR9, 0x10000000 ;  /* 0x1000000000097882 */ /* 0x000fe20000000000 */
[----:B------:R-:W-:Y:S01]  /*4210*/  IMAD.U32 R9, RZ, RZ, UR8 ;  /* 0x00000008ff097e24 */ /* 0x000fe2000f8e00ff */
[----:B------:R-:W-:Y:S02]  /*4220*/  UMOV UR8, 0x0 ;  /* 0x0000000000087882 */ /* 0x000fe40000000000 */
[----:B------:R-:W-:Y:S02]  /*4230*/  @!P4 R2UR UR10, R8 ;  /* 0x00000000080ac2ca */ /* 0x000fe400000e0000 */
[----:B------:R-:W-:Y:S02]  /*4240*/  @!P4 R2UR UR11, R9 ;  /* 0x00000000090bc2ca */ /* 0x000fe400000e0000 */
[----:B------:R-:W-:Y:S05]  /*4250*/  @!P4 IADD3 R8, P0, PT, R30, 0x580, RZ ;  /* 0x000005801e08c810 */ /* 0x000fea0007f1e0ff */
[----:B------:R-:W-:Y:S06]  /*4260*/  @!P4 IMAD.X R2, RZ, RZ, R31, P0 ;  /* 0x000000ffff02c224 */ /* 0x000fec00000e061f */
[----:B------:R1:W-:Y:S01]  /*4270*/  @!UP1 UTMALDG.3D [UR40], [UR10], desc[UR8] ;  /* 0x000008280a0095b4 */ /* 0x0003e20008011000 */
[----:B------:R1:W-:Y:S01]  /*4280*/  @!P4 SYNCS.ARRIVE.TRANS64.RED.A0TR RZ, [UR7+0x40], R0 ;  /* 0x00004000ffffc9a7 */ /* 0x0003e20008300407 */
[----:B------:R-:W-:Y:S01]  /*4290*/  SYNCS.ARRIVE.TRANS64.RED.A1T0 RZ, [UR21], RZ ;  /* 0x000000ffffff79a7 */ /* 0x000fe20008100415 */
[----:B------:R-:W2:Y:S02]  /*42a0*/  SYNCS.PHASECHK.TRANS64.TRYWAIT P2, [UR7+0x68], R32 ;  /* 0x00006820ff0075a7 */ /* 0x000ea40008041107 */
[----:B-12---:R-:W-:Y:S05]  /*42b0*/  @!P2 BRA `(.L_x_75) ;  /* 0x000000600060a947 */ /* 0x006fea0003800000 */
.L_x_199:
[----:B------:R-:W-:Y:S01]  /*42c0*/  @!P4 R2UR UR9, R8 ;  /* 0x000000000809c2ca */ /* 0x000fe200000e0000 */
[----:B------:R-:W-:Y:S01]  /*42d0*/  VOTEU.ALL UP1, P4 ;  /* 0x0000000000ff7886 */ /* 0x000fe20002020000 */
[----:B------:R-:W-:Y:S01]  /*42e0*/  @!P4 R2UR UR8, R2 ;  /* 0x000000000208c2ca */ /* 0x000fe200000e0000 */
[----:B-1----:R-:W-:Y:S01]  /*42f0*/  @!P4 IMAD.MOV.U32 R0, RZ, RZ, 0x2000 ;  /* 0x00002000ff00c424 */ /* 0x002fe200078e00ff */
[----:B------:R-:W-:Y:S01]  /*4300*/  UMOV UR35, UR43 ;  /* 0x0000002b00237c82 */ /* 0x000fe20008000000 */
[----:B------:R-:W-:Y:S02]  /*4310*/  UPRMT UR15, UR37, 0x654, UR33 ;  /* 0x00000654250f7896 */ /* 0x000fe40008000021 */
[----:B------:R-:W-:Y:S02]  /*4320*/  @!UP1 UIADD3 UR34, UPT, UPT, UR42, 0x10, URZ ;  /* 0x000000102a229890 */ /* 0x000fe4000fffe0ff */
[----:B------:R-:W-:Y:S01]  /*4330*/  @!UP1 UIADD3 UR32, UPT, UPT, UR7, 0x2200, URZ ;  /* 0x0000220007209890 */ /* 0x000fe2000fffe0ff */
[----:B------:R-:W-:Y:S03]  /*4340*/  VOTEU.ALL UP1, P4 ;  /* 0x0000000000ff7886 */ /* 0x000fe60002020000 */
        /* <DEDUP_REMOVED lines=13> */
.L_x_201:
[----:B------:R-:W-:Y:S01]  /*4420*/  @!P4 R2UR UR9, R8 ;  /* 0x000000000809c2ca */ /* 0x000fe200000e0000 */
[----:B------:R-:W-:Y:S01]  /*4430*/  VOTEU.ALL UP1, P4 ;  /* 0x0000000000ff7886 */ /* 0x000fe20002020000 */
[----:B------:R-:W-:Y:S01]  /*4440*/  @!P4 R2UR UR8, R2 ;  /* 0x000000000208c2ca */ /* 0x000fe200000e0000 */
[----:B-1----:R-:W-:Y:S01]  /*4450*/  @!P4 IMAD.MOV.U32 R0, RZ, RZ, 0x2000 ;  /* 0x00002000ff00c424 */ /* 0x002fe200078e00ff */
[----:B------:R-:W-:Y:S01]  /*4460*/  UMOV UR27, UR43 ;  /* 0x0000002b001b7c82 */ /* 0x000fe20008000000 */
[----:B------:R-:W-:Y:S01]  /*4470*/  UMOV UR28, UR36 ;  /* 0x00000024001c7c82 */ /* 0x000fe20008000000 */
[----:B------:R-:W-:Y:S02]  /*4480*/  @!UP1 UIADD3 UR26, UPT, UPT, UR42, 0x20, URZ ;  /* 0x000000202a1a9890 */ /* 0x000fe4000fffe0ff */
[----:B------:R-:W-:Y:S01]  /*4490*/  @!UP1 UIADD3 UR24, UPT, UPT, UR7, 0x4200, URZ ;  /* 0x0000420007189890 */ /* 0x000fe2000fffe0ff */
[----:B------:R-:W-:Y:S01]  /*44a0*/  VOTEU.ALL UP1, P4 ;  /* 0x0000000000ff7886 */ /* 0x000fe20002020000 */
[----:B------:R-:W-:Y:S03]  /*44b0*/  UPRMT UR14, UR37, 0x654, UR25 ;  /* 0x00000654250e7896 */ /* 0x000fe60008000019 */
        /* <DEDUP_REMOVED lines=13> */
.L_x_203:
[----:B------:R-:W-:Y:S01]  /*4590*/  @!P4 R2UR UR9, R8 ;  /* 0x000000000809c2ca */ /* 0x000fe200000e0000 */
[----:B------:R-:W-:Y:S01]  /*45a0*/  VOTEU.ALL UP1, P4 ;  /* 0x0000000000ff7886 */ /* 0x000fe20002020000 */
[----:B------:R-:W-:Y:S01]  /*45b0*/  @!P4 R2UR UR8, R2 ;  /* 0x000000000208c2ca */ /* 0x000fe200000e0000 */
[----:B-1----:R-:W-:Y:S01]  /*45c0*/  @!P4 IMAD.MOV.U32 R0, RZ, RZ, 0x2000 ;  /* 0x00002000ff00c424 */ /* 0x002fe200078e00ff */
[----:B------:R-:W-:Y:S01]  /*45d0*/  UMOV UR19, UR43 ;  /* 0x0000002b00137c82 */ /* 0x000fe20008000000 */
[----:B------:R-:W-:Y:S01]  /*45e0*/  UMOV UR20, UR36 ;  /* 0x0000002400147c82 */ /* 0x000fe20008000000 */
[----:B------:R-:W-:Y:S01]  /*45f0*/  @!UP1 UIADD3 UR18, UPT, UPT, UR42, 0x30, URZ ;  /* 0x000000302a129890 */ /* 0x000fe2000fffe0ff */
[----:B------:R-:W-:Y:S01]  /*4600*/  SHF.L.U32 R14, RZ, 0x1f, RZ ;  /* 0x0000001fff0e7819 */ /* 0x000fe200000006ff */
        /* <DEDUP_REMOVED lines=16> */
.L_x_205:
[----:B------:R-:W-:Y:S01]  /*4710*/  @!P4 R2UR UR9, R8 ;  /* 0x000000000809c2ca */ /* 0x000fe200000e0000 */
[----:B------:R-:W-:Y:S01]  /*4720*/  VOTEU.ALL UP1, P4 ;  /* 0x0000000000ff7886 */ /* 0x000fe20002020000 */
[----:B------:R-:W-:Y:S01]  /*4730*/  @!P4 R2UR UR8, R2 ;  /* 0x000000000208c2ca */ /* 0x000fe200000e0000 */
[----:B-1----:R-:W-:Y:S01]  /*4740*/  @!P4 IMAD.MOV.U32 R0, RZ, RZ, 0x2000 ;  /* 0x00002000ff00c424 */ /* 0x002fe200078e00ff */
[----:B------:R-:W-:Y:S01]  /*4750*/  UMOV UR18, 0x0 ;  /* 0x0000000000127882 */ /* 0x000fe20000000000 */
[----:B------:R-:W-:Y:S01]  /*4760*/  UMOV UR19, 0x10000000 ;  /* 0x1000000000137882 */ /* 0x000fe20000000000 */
[----:B------:R-:W-:Y:S01]  /*4770*/  @!UP1 UIADD3 UR10, UPT, UPT, UR42, 0x40, URZ ;  /* 0x000000402a0a9890 */ /* 0x000fe2000fffe0ff */
[----:B------:R-:W-:Y:S01]  /*4780*/  UMOV UR11, UR43 ;  /* 0x0000002b000b7c82 */ /* 0x000fe20008000000 */
[----:B------:R-:W-:Y:S05]  /*4790*/  UMOV UR12, UR36 ;  /* 0x00000024000c7c82 */ /* 0x000fea0008000000 */
[----:B------:R-:W-:Y:S01]  /*47a0*/  IMAD.U32 R8, RZ, RZ, UR9 ;  /* 0x00000009ff087e24 */ /* 0x000fe2000f8e00ff */
[----:B------:R-:W-:Y:S01]  /*47b0*/  UMOV UR9, UR41 ;  /* 0x0000002900097c82 */ /* 0x000fe20008000000 */
[----:B------:R-:W-:Y:S01]  /*47c0*/  IMAD.U32 R9, RZ, RZ, UR8 ;  /* 0x00000008ff097e24 */ /* 0x000fe2000f8e00ff */
[----:B------:R-:W-:Y:S02]  /*47d0*/  @!UP1 UIADD3 UR8, UPT, UPT, UR7, 0x200, URZ ;  /* 0x0000020007089890 */ /* 0x000fe4000fffe0ff */
[----:B------:R-:W-:Y:S01]  /*47e0*/  @!P4 R2UR UR22, R8 ;  /* 0x000000000816c2ca */ /* 0x000fe200000e0000 */
[----:B------:R-:W-:Y:S01]  /*47f0*/  VOTEU.ALL UP1, P4 ;  /* 0x0000000000ff7886 */ /* 0x000fe20002020000 */
        /* <DEDUP_REMOVED lines=8> */
.L_x_207:
        /* <DEDUP_REMOVED lines=23> */
.L_x_209:
[----:B------:R-:W2:Y:S01]  /*49f0*/  LDC.64 R12, c[0x0][0xb18] ;  /* 0x0002c600ff0c7b82 */ /* 0x000ea20000000a00 */
[----:B------:R-:W-:Y:S01]  /*4a00*/  @!P4 R2UR UR8, R2 ;  /* 0x000000000208c2ca */ /* 0x000fe200000e0000 */
[----:B------:R-:W-:Y:S01]  /*4a10*/  VOTEU.ALL UP1, P4 ;  /* 0x0000000000ff7886 */ /* 0x000fe20002020000 */
[----:B------:R-:W-:Y:S01]  /*4a20*/  @!P4 R2UR UR9, R8 ;  /* 0x000000000809c2ca */ /* 0x000fe200000e0000 */
[----:B-1----:R-:W-:Y:S01]  /*4a30*/  @!P4 IMAD.MOV.U32 R0, RZ, RZ, 0x2000 ;  /* 0x00002000ff00c424 */ /* 0x002fe200078e00ff */
[----:B------:R-:W-:Y:S03]  /*4a40*/  UMOV UR18, 0x0 ;  /* 0x0000000000127882 */ /* 0x000fe60000000000 */
[----:B------:R-:W1:Y:S01]  /*4a50*/  @!P1 LDC R2, c[0x0][0xb0c] ;  /* 0x0002c300ff029b82 */ /* 0x000e620000000800 */
[----:B------:R-:W-:Y:S01]  /*4a60*/  @!UP1 UIADD3 UR10, UPT, UPT, UR42, 0x60, URZ ;  /* 0x000000602a0a9890 */ /* 0x000fe2000fffe0ff */
[----:B------:R-:W-:Y:S01]  /*4a70*/  @P3 SHF.R.U32.HI R27, RZ, 0x10, R21 ;  /* 0x00000010ff1b3819 */ /* 0x000fe20000011615 */
[----:B------:R-:W-:Y:S01]  /*4a80*/  UMOV UR19, 0x10000000 ;  /* 0x1000000000137882 */ /* 0x000fe20000000000 */
[----:B------:R-:W-:Y:S01]  /*4a90*/  UMOV UR11, UR43 ;  /* 0x0000002b000b7c82 */ /* 0x000fe20008000000 */
[----:B------:R-:W-:Y:S01]  /*4aa0*/  UMOV UR12, UR36 ;  /* 0x00000024000c7c82 */ /* 0x000fe20008000000 */
[----:B------:R-:W-:Y:S02]  /*4ab0*/  VIADD R29, R29, 0x1 ;  /* 0x000000011d1d7836 */ /* 0x000fe40000000000 */
[----:B------:R-:W-:Y:S01]  /*4ac0*/  IMAD.U32 R9, RZ, RZ, UR8 ;  /* 0x00000008ff097e24 */ /* 0x000fe2000f8e00ff */
[----:B------:R-:W-:Y:S01]  /*4ad0*/  @!UP1 UIADD3 UR8, UPT, UPT, UR7, 0x4200, URZ ;  /* 0x0000420007089890 */ /* 0x000fe2000fffe0ff */
[----:B------:R-:W-:Y:S01]  /*4ae0*/  IMAD.U32 R8, RZ, RZ, UR9 ;  /* 0x00000009ff087e24 */ /* 0x000fe2000f8e00ff */
[----:B------:R-:W-:Y:S01]  /*4af0*/  VOTEU.ALL UP1, P4 ;  /* 0x0000000000ff7886 */ /* 0x000fe20002020000 */
[----:B------:R-:W-:Y:S01]  /*4b00*/  UMOV UR9, UR25 ;  /* 0x0000001900097c82 */ /* 0x000fe20008000000 */
[----:B------:R-:W-:Y:S02]  /*4b10*/  @!P4 R2UR UR21, R9 ;  /* 0x000000000915c2ca */ /* 0x000fe400000e0000 */
[----:B------:R-:W-:Y:S02]  /*4b20*/  @!P4 R2UR UR20, R8 ;  /* 0x000000000814c2ca */ /* 0x000fe400000e0000 */
[----:B------:R-:W3:Y:S11]  /*4b30*/  LDC.64 R8, c[0x0][0xb10] ;  /* 0x0002c400ff087b82 */ /* 0x000ef60000000a00 */
[----:B------:R1:W-:Y:S01]  /*4b40*/  @!UP1 UTMALDG.3D [UR8], [UR20], desc[UR18] ;  /* 0x00001208140095b4 */ /* 0x0003e20008011000 */
[----:B------:R5:W-:Y:S01]  /*4b50*/  @!P4 SYNCS.ARRIVE.TRANS64.RED.A0TR RZ, [UR7+0x50], R0 ;  /* 0x00005000ffffc9a7 */ /* 0x000be20008300407 */
[C---:B---3--:R-:W-:Y:S01]  /*4b60*/  @!P1 IMAD.HI.U32 R8, R11.reuse, R8, RZ ;  /* 0x000000080b089227 */ /* 0x048fe200078e00ff */
[----:B--2---:R-:W-:Y:S02]  /*4b70*/  @!P1 ISETP.NE.AND P0, PT, R12, 0x1, PT ;  /* 0x000000010c00980c */ /* 0x004fe40003f05270 */
[----:B-1----:R-:W-:Y:S01]  /*4b80*/  @!P1 ISETP.NE.AND P2, PT, R2, 0x1, PT ;  /* 0x000000010200980c */ /* 0x002fe20003f45270 */
[----:B------:R-:W-:Y:S01]  /*4b90*/  SYNCS.ARRIVE.TRANS64.RED.A1T0 RZ, [UR14], RZ ;  /* 0x000000ffffff79a7 */ /* 0x000fe2000810040e */
[C---:B------:R-:W-:Y:S01]  /*4ba0*/  @!P1 IMAD.HI.U32 R13, R10.reuse, R13, RZ ;  /* 0x0000000d0a0d9227 */ /* 0x040fe200078e00ff */
[----:B------:R-:W-:Y:S04]  /*4bb0*/  @!P1 SHF.R.U32.HI R8, RZ, R9, R8 ;  /* 0x00000009ff089219 */ /* 0x000fe80000011608 */
[----:B------:R-:W-:Y:S01]  /*4bc0*/  @!P1 SEL R8, R11, R8, !P2 ;  /* 0x000000080b089207 */ /* 0x000fe20005000000 */
[----:B------:R-:W1:Y:S01]  /*4bd0*/  SYNCS.PHASECHK.TRANS64.TRYWAIT P5, [UR7+0x78], R14 ;  /* 0x0000780eff0075a7 */ /* 0x000e6200080a1107 */
[----:B-----5:R-:W2:Y:S02]  /*4be0*/  @!P1 LDC R0, c[0x0][0xb20] ;  /* 0x0002c800ff009b82 */ /* 0x020ea40000000800 */
[----:B--2---:R-:W-:Y:S04]  /*4bf0*/  @!P1 SHF.R.U32.HI R0, RZ, R0, R13 ;  /* 0x00000000ff009219 */ /* 0x004fe8000001160d */
[----:B------:R-:W-:Y:S05]  /*4c00*/  @!P1 SEL R9, R10, R0, !P0 ;  /* 0x000000000a099207 */ /* 0x000fea0004000000 */
[----:B------:R-:W-:Y:S02]  /*4c10*/  @!P1 IMAD.IADD R0, R9, 0x1, -R8 ;  /* 0x0000000109009824 */ /* 0x000fe400078e0a08 */
[----:B------:R-:W-:Y:S02]  /*4c20*/  @!P1 IMAD.IADD R8, R8, 0x1, -R9 ;  /* 0x0000000108089824 */ /* 0x000fe400078e0a09 */
[----:B------:R-:W-:Y:S02]  /*4c30*/  @!P1 IMAD R11, R0, R2, R11 ;  /* 0x00000002000b9224 */ /* 0x000fe400078e020b */
[----:B------:R-:W-:Y:S01]  /*4c40*/  @!P1 IMAD R10, R8, R12, R10 ;  /* 0x0000000c080a9224 */ /* 0x000fe200078e020a */
[----:B-1----:R-:W-:Y:S06]  /*4c50*/  @!P5 BRA `(.L_x_81) ;  /* 0x000000580088d947 */ /* 0x002fec0003800000 */
.L_x_211:
[----:B------:R-:W-:Y:S01]  /*4c60*/  @!P4 IADD3 R2, P0, PT, R30, 0x580, RZ ;  /* 0x000005801e02c810 */ /* 0x000fe20007f1e0ff */
[----:B------:R-:W-:Y:S01]  /*4c70*/  VOTEU.ALL UP1, P4 ;  /* 0x0000000000ff7886 */ /* 0x000fe20002020000 */
[----:B------:R-:W-:Y:S01]  /*4c80*/  UMOV UR18, 0x0 ;  /* 0x0000000000127882 */ /* 0x000fe20000000000 */
[----:B------:R-:W-:Y:S01]  /*4c90*/  UMOV UR19, 0x10000000 ;  /* 0x1000000000137882 */ /* 0x000fe20000000000 */
[----:B------:R-:W-:Y:S01]  /*4ca0*/  @!P4 R2UR UR9, R2 ;  /* 0x000000000209c2ca */ /* 0x000fe200000e0000 */
[----:B-1----:R-:W-:Y:S01]  /*4cb0*/  @!P4 IMAD.X R0, RZ, RZ, R31, P0 ;  /* 0x000000ffff00c224 */ /* 0x002fe200000e061f */
[----:B------:R-:W-:Y:S01]  /*4cc0*/  @!UP1 UIADD3 UR10, UPT, UPT, UR42, 0x70, URZ ;  /* 0x000000702a0a9890 */ /* 0x000fe2000fffe0ff */
[----:B------:R-:W-:Y:S01]  /*4cd0*/  ISETP.NE.AND P0, PT, R29, 0x2, PT ;  /* 0x000000021d00780c */ /* 0x000fe20003f05270 */
[----:B------:R-:W-:Y:S01]  /*4ce0*/  UMOV UR11, UR43 ;  /* 0x0000002b000b7c82 */ /* 0x000fe20008000000 */
[----:B------:R-:W-:Y:S01]  /*4cf0*/  UMOV UR12, UR36 ;  /* 0x00000024000c7c82 */ /* 0x000fe20008000000 */
[----:B------:R-:W-:Y:S01]  /*4d00*/  @!P4 R2UR UR8, R0 ;  /* 0x000000000008c2ca */ /* 0x000fe200000e0000 */
[----:B------:R-:W-:Y:S01]  /*4d10*/  IMAD.IADD R14, R10, 0x1, R62 ;  /* 0x000000010a0e7824 */ /* 0x000fe200078e023e */
[----:B------:R-:W-:Y:S01]  /*4d20*/  @P3 R2UR UR36, R27 ;  /* 0x000000001b2432ca */ /* 0x000fe200000e0000 */
[----:B------:R-:W-:Y:S01]  /*4d30*/  IMAD.IADD R15, R11, 0x1, R63 ;  /* 0x000000010b0f7824 */ /* 0x000fe200078e023f */
[----:B------:R-:W-:Y:S02]  /*4d40*/  SEL R0, RZ, 0x1, P0 ;  /* 0x00000001ff007807 */ /* 0x000fe40000000000 */
[----:B------:R-:W-:Y:S01]  /*4d50*/  SEL R29, R29, RZ, P0 ;  /* 0x000000ff1d1d7207 */ /* 0x000fe20000000000 */
[----:B------:R-:W-:Y:S01]  /*4d60*/  IMAD.U32 R8, RZ, RZ, UR9 ;  /* 0x00000009ff087e24 */ /* 0x000fe2000f8e00ff */
[----:B------:R-:W-:Y:S01]  /*4d70*/  UMOV UR9, UR17 ;  /* 0x0000001100097c82 */ /* 0x000fe20008000000 */
[----:B------:R-:W-:Y:S03]  /*4d80*/  LOP3.LUT R28, R28, R0, RZ, 0x3c, !PT ;  /* 0x000000001c1c7212 */ /* 0x000fe600078e3cff */
[----:B------:R-:W-:Y:S01]  /*4d90*/  @!P4 R2UR UR14, R8 ;  /* 0x00000000080ec2ca */ /* 0x000fe200000e0000 */
[----:B------:R-:W-:Y:S01]  /*4da0*/  IMAD.U32 R9, RZ, RZ, UR8 ;  /* 0x00000008ff097e24 */ /* 0x000fe2000f8e00ff */
[----:B------:R-:W-:Y:S01]  /*4db0*/  @!UP1 UIADD3 UR8, UPT, UPT, UR7, 0x6200, URZ ;  /* 0x0000620007089890 */ /* 0x000fe2000fffe0ff */
[----:B------:R-:W-:Y:S03]  /*4dc0*/  VOTEU.ALL UP1, P4 ;  /* 0x0000000000ff7886 */ /* 0x000fe60002020000 */
[----:B------:R-:W-:Y:S11]  /*4dd0*/  @!P4 R2UR UR15, R9 ;  /* 0x00000000090fc2ca */ /* 0x000ff600000e0000 */
[----:B------:R-:W-:Y:S02]  /*4de0*/  @!UPT UIADD3 URZ, UPT, UPT, URZ, URZ, URZ ;  /* 0x000000fffffff290 */ /* 0x000fe4000fffe0ff */
[----:B------:R2:W-:Y:S01]  /*4df0*/  @!UP1 UTMALDG.3D [UR8], [UR14], desc[UR18] ;  /* 0x000012080e0095b4 */ /* 0x0005e20008011000 */
[----:B------:R2:W-:Y:S01]  /*4e00*/  @!P4 SYNCS.ARRIVE.TRANS64.RED.A0TR RZ, [UR7+0x58], R25 ;  /* 0x00005819ffffc9a7 */ /* 0x0005e20008300407 */
[----:B------:R-:W-:Y:S01]  /*4e10*/  UPLOP3.LUT UP1, UPT, UPT, UPT, UPT, 0x80, 0x8 ;  /* 0x000000000008789c */ /* 0x000fe20003f2f070 */
[----:B------:R-:W-:Y:S01]  /*4e20*/  SYNCS.ARRIVE.TRANS64.RED.A1T0 RZ, [UR13], RZ ;  /* 0x000000ffffff79a7 */ /* 0x000fe2000810040d */
[----:B------:R-:W-:Y:S09]  /*4e30*/  @P3 BRA `(.L_x_82) ;  /* 0xffffffec002c3947 */ /* 0x000ff2000383ffff */
[----:B------:R-:W1:Y:S02]  /*4e40*/  SYNCS.PHASECHK.TRANS64.TRYWAIT P0, [UR7+0x60], R32 ;  /* 0x00006020ff0075a7 */ /* 0x000e640008001107 */
[----:B-1----:R-:W-:Y:S05]  /*4e50*/  @!P0 BRA `(.L_x_83) ;  /* 0x0000005800208947 */ /* 0x002fea0003800000 */
.L_x_213:
[----:B------:R-:W3:Y:S02]  /*4e60*/  SYNCS.PHASECHK.TRANS64.TRYWAIT P0, [UR7+0x68], R32 ;  /* 0x00006820ff0075a7 */ /* 0x000ee40008001107 */
[----:B---3--:R-:W-:Y:S05]  /*4e70*/  @!P0 BRA `(.L_x_84) ;  /* 0x0000005800308947 */ /* 0x008fea0003800000 */
.L_x_215:
[----:B------:R-:W3:Y:S01]  /*4e80*/  SYNCS.PHASECHK.TRANS64.TRYWAIT P0, [UR7+0x70], R32 ;  /* 0x00007020ff0075a7 */ /* 0x000ee20008001107 */
[----:B-1----:R-:W-:Y:S01]  /*4e90*/  HFMA2 R0, -RZ, RZ, 0, 5.9604644775390625e-08 ;  /* 0x00000001ff007431 */ /* 0x002fe200000001ff */
[----:B---3--:R-:W-:Y:S06]  /*4ea0*/  @!P0 BRA `(.L_x_85) ;  /* 0x00000058003c8947 */ /* 0x008fec0003800000 */
.L_x_217:
[----:B-1----:R-:W-:Y:S02]  /*4eb0*/  MOV R2, UR7 ;  /* 0x0000000700027c02 */ /* 0x002fe40008000f00 */
[----:B------:R-:W-:-:S07]  /*4ec0*/  SHF.L.U32 R0, R0, 0x1f, RZ ;  /* 0x0000001f00007819 */ /* 0x000fce00000006ff */
.L_x_86:
[----:B-1----:R1:W3:Y:S02]  /*4ed0*/  SYNCS.PHASECHK.TRANS64.TRYWAIT P0, [R2+URZ+0x78], R0 ;  /* 0x00007800020075a7 */ /* 0x0022e400080011ff */
[----:B---3--:R-:W-:Y:S05]  /*4ee0*/  @!P0 NANOSLEEP.SYNCS 0x989680 ;  /* 0x009896800000895d */ /* 0x008fea0003900000 */
[----:B------:R-:W3:Y:S02]  /*4ef0*/  @!P0 SYNCS.PHASECHK.TRANS64 P0, [R2+URZ+0x78], R0 ;  /* 0x00007800020085a7 */ /* 0x000ee400080010ff */
[----:B--23--:R-:W-:Y:S05]  /*4f00*/  @P0 EXIT ;  /* 0x000000000000094d */ /* 0x00cfea0003800000 */
[----:B------:R-:W-:Y:S05]  /*4f10*/  BRA `(.L_x_86) ;  /* 0xfffffffc00ec7947 */ /* 0x000fea000383ffff */
.L_x_67:
[----:B------:R-:W-:-:S06]  /*4f20*/  UISETP.GE.AND UP1, UPT, UR8, 0x4, UPT ;  /* 0x000000040800788c */ /* 0x000fcc000bf26270 */
[----:B------:R-:W-:-:S13]  /*4f30*/  PLOP3.LUT P0, PT, PT, PT, UP1, 0x80, 0x8 ;  /* 0x000000000008781c */ /* 0x000fda0003f0f018 */
[----:B------:R-:W-:Y:S05]  /*4f40*/  @!P0 EXIT ;  /* 0x000000000000894d */ /* 0x000fea0003800000 */
[----:B------:R-:W-:Y:S01]  /*4f50*/  BAR.SYNC.DEFER_BLOCKING 0x6, 0xa0 ;  /* 0x0182800000007b1d */ /* 0x000fe20000010000 */
[C---:B------:R-:W-:Y:S01]  /*4f60*/  IMAD.SHL.U32 R2, R76.reuse, 0x10, RZ ;  /* 0x000000104c027824 */ /* 0x040fe200078e00ff */
[C---:B------:R-:W-:Y:S01]  /*4f70*/  SHF.L.U32 R32, R76.reuse, 0x10, RZ ;  /* 0x000000104c207819 */ /* 0x040fe200000006ff */
[C---:B------:R-:W-:Y:S01]  /*4f80*/  IMAD.SHL.U32 R75, R76.reuse, 0x2, RZ ;  /* 0x000000024c4b7824 */ /* 0x040fe200078e00ff */
[----:B------:R-:W-:Y:S01]  /*4f90*/  LOP3.LUT R77, R76, 0x60, RZ, 0xc0, !PT ;  /* 0x000000604c4d7812 */ /* 0x000fe200078ec0ff */
[----:B------:R-:W-:Y:S01]  /*4fa0*/  HFMA2 R71, -RZ, RZ, 0, 0 ;  /* 0x00000000ff477431 */ /* 0x000fe200000001ff */
[----:B------:R-:W-:Y:S02]  /*4fb0*/  UMOV UR48, 0x400 ;  /* 0x0000040000307882 */ /* 0x000fe40000000000 */
[----:B------:R-:W1:Y:S01]  /*4fc0*/  LDC R67, c[0x0][0x370] ;  /* 0x0000dc00ff437b82 */ /* 0x000e620000000800 */
[----:B------:R-:W-:Y:S01]  /*4fd0*/  ULEA UR48, UR37, UR48, 0x18 ;  /* 0x0000003025307291 */ /* 0x000fe2000f8ec0ff */
[----:B------:R-:W-:Y:S01]  /*4fe0*/  LOP3.LUT R3, R2, 0x60, RZ, 0xc0, !PT ;  /* 0x0000006002037812 */ /* 0x000fe200078ec0ff */
[----:B------:R-:W-:Y:S01]  /*4ff0*/  IMAD.MOV.U32 R31, RZ, RZ, RZ ;  /* 0x000000ffff1f7224 */ /* 0x000fe200078e00ff */
[----:B------:R-:W-:Y:S01]  /*5000*/  LOP3.LUT R74, R76, 0x2, RZ, 0xc0, !PT ;  /* 0x000000024c4a7812 */ /* 0x000fe200078ec0ff */
[----:B------:R-:W-:Y:S01]  /*5010*/  UIADD3 UR4, UPT, UPT, UR48, 0x200, URZ ;  /* 0x0000020030047890 */ /* 0x000fe2000fffe0ff */
[----:B------:R-:W-:Y:S01]  /*5020*/  LOP3.LUT R75, R3, 0xc, R75, 0xf8, !PT ;  /* 0x0000000c034b7812 */ /* 0x000fe200078ef84b */
[----:B------:R-:W-:Y:S01]  /*5030*/  IMAD.MOV.U32 R80, RZ, RZ, RZ ;  /* 0x000000ffff507224 */ /* 0x000fe200078e00ff */
[----:B------:R-:W2:Y:S01]  /*5040*/  LDC R28, c[0x0][0xb0c] ;  /* 0x0002c300ff1c7b82 */ /* 0x000ea20000000800 */
[----:B------:R-:W-:Y:S01]  /*5050*/  LOP3.LUT R32, R32, 0x600000, RZ, 0xc0, !PT ;  /* 0x0060000020207812 */ /* 0x000fe200078ec0ff */
[----:B------:R-:W4:Y:S01]  /*5060*/  LDCU.64 UR52, c[0x0][0x348] ;  /* 0x00006900ff3477ac */ /* 0x000f220008000a00 */
[----:B------:R-:W-:Y:S01]  /*5070*/  IMAD.U32 R69, RZ, RZ, UR4 ;  /* 0x00000004ff457e24 */ /* 0x000fe2000f8e00ff */
[----:B------:R-:W-:-:S02]  /*5080*/  LOP3.LUT R75, R75, 0x790, R2, 0xf8, !PT ;  /* 0x000007904b4b7812 */ /* 0x000fc400078ef802 */
[----:B------:R-:W-:Y:S01]  /*5090*/  LOP3.LUT R76, R76, 0x4, RZ, 0xc0, !PT ;  /* 0x000000044c4c7812 */ /* 0x000fe200078ec0ff */
[----:B------:R-:W1:Y:S01]  /*50a0*/  LDCU.64 UR38, c[0x0][0x888] ;  /* 0x00011100ff2677ac */ /* 0x000e620008000a00 */
[----:B------:R-:W1:Y:S01]  /*50b0*/  LDC R65, c[0x0][0xb20] ;  /* 0x0002c800ff417b82 */ /* 0x000e620000000800 */
[----:B------:R-:W3:Y:S01]  /*50c0*/  LDS R0, [UR48+0x140] ;  /* 0x00014030ff007984 */ /* 0x000ee20008000800 */
[----:B------:R-:W-:Y:S01]  /*50d0*/  LEA R75, R75, R69, 0x2 ;  /* 0x000000454b4b7211 */ /* 0x000fe200078e10ff */
[----:B------:R-:W1:Y:S01]  /*50e0*/  LDCU.64 UR44, c[0x0][0x890] ;  /* 0x00011200ff2c77ac */ /* 0x000e620008000a00 */
[----:B------:R-:W-:-:S03]  /*50f0*/  MOV R72, RZ ;  /* 0x000000ff00487202 */ /* 0x000fc60000000f00 */
[--C-:B------:R-:W-:Y:S01]  /*5100*/  IMAD R74, R74, -0x10, R75.reuse ;  /* 0xfffffff04a4a7824 */ /* 0x100fe200078e024b */
[----:B------:R-:W1:Y:S01]  /*5110*/  LDC R27, c[0x0][0xb30] ;  /* 0x0002cc00ff1b7b82 */ /* 0x000e620000000800 */
[----:B------:R-:W-:Y:S01]  /*5120*/  IMAD R73, R76, -0x10, R75 ;  /* 0xfffffff04c497824 */ /* 0x000fe200078e024b */
[----:B------:R-:W-:Y:S01]  /*5130*/  UMOV UR49, URZ ;  /* 0x000000ff00317c82 */ /* 0x000fe20008000000 */
[----:B------:R-:W-:-:S05]  /*5140*/  UMOV UR51, URZ ;  /* 0x000000ff00337c82 */ /* 0x000fca0008000000 */
[----:B------:R-:W1:Y:S08]  /*5150*/  LDC.64 R60, c[0x0][0xb10] ;  /* 0x0002c400ff3c7b82 */ /* 0x000e700000000a00 */
[----:B------:R-:W1:Y:S08]  /*5160*/  LDC.64 R24, c[0x0][0xb18] ;  /* 0x0002c600ff187b82 */ /* 0x000e700000000a00 */
[----:B------:R-:W1:Y:S08]  /*5170*/  LDC.64 R22, c[0x0][0xb28] ;  /* 0x0002ca00ff167b82 */ /* 0x000e700000000a00 */
[----:B------:R-:W1:Y:S01]  /*5180*/  LDC.64 R58, c[0x0][0x8b0] ;  /* 0x00022c00ff3a7b82 */ /* 0x000e620000000a00 */
[----:B---3--:R-:W-:-:S07]  /*5190*/  IMAD.IADD R32, R0, 0x1, R32 ;  /* 0x0000000100207824 */ /* 0x008fce00078e0220 */
[----:B------:R-:W3:Y:S08]  /*51a0*/  LDC.64 R56, c[0x0][0x8a8] ;  /* 0x00022a00ff387b82 */ /* 0x000ef00000000a00 */
[----:B--2-4-:R-:W1:Y:S02]  /*51b0*/  LDC R66, c[0x0][0x374] ;  /* 0x0000dd00ff427b82 */ /* 0x014e640000000800 */
.L_x_162:
[C---:B------:R-:W-:Y:S02]  /*51c0*/  LEA R0, R80.reuse, UR48, 0x3 ;  /* 0x0000003050007c11 */ /* 0x040fe4000f8e18ff */
[----:B------:R-:W-:Y:S02]  /*51d0*/  SHF.L.U32 R2, R71, 0x1f, RZ ;  /* 0x0000001f47027819 */ /* 0x000fe400000006ff */
[----:B------:R-:W-:Y:S02]  /*51e0*/  LEA R16, R80, UR48, 0x4 ;  /* 0x0000003050107c11 */ /* 0x000fe4000f8e20ff */
[----:B------:R-:W2:Y:S02]  /*51f0*/  SYNCS.PHASECHK.TRANS64.TRYWAIT P0, [R0+URZ+0x90], R2 ;  /* 0x00009002000075a7 */ /* 0x000ea400080011ff */
[----:B--23--:R-:W-:Y:S05]  /*5200*/  @!P0 BRA `(.L_x_87) ;  /* 0x00000054007c8947 */ /* 0x00cfea0003800000 */
.L_x_218:
[----:B------:R-:W4:Y:S01]  /*5210*/  LDC.64 R10, c[0x0][0xb10] ;  /* 0x0002c400ff0a7b82 */ /* 0x000f220000000a00 */
[----:B------:R-:W3:Y:S01]  /*5220*/  LDS.128 R16, [R16+0x120] ;  /* 0x0001200010107984 */ /* 0x000ee20000000c00 */
[----:B-1----:R-:W-:Y:S01]  /*5230*/  ISETP.NE.AND P1, PT, R27, 0x1, PT ;  /* 0x000000011b00780c */ /* 0x002fe20003f25270 */
[----:B--2---:R-:W-:Y:S01]  /*5240*/  VIADD R0, R0, 0xa0 ;  /* 0x000000a000007836 */ /* 0x004fe20000000000 */
[----:B------:R-:W-:Y:S04]  /*5250*/  ISETP.GE.AND P0, PT, R26, 0x1, PT ;  /* 0x000000011a00780c */ /* 0x000fe80003f06270 */
[----:B------:R-:W1:Y:S01]  /*5260*/  LDC.64 R8, c[0x0][0xb18] ;  /* 0x0002c600ff087b82 */ /* 0x000e620000000a00 */
[----:B------:R-:W-:Y:S01]  /*5270*/  PRMT R0, RZ, 0x654, R0 ;  /* 0x00000654ff007816 */ /* 0x000fe20000000000 */
[----:B------:R-:W-:Y:S01]  /*5280*/  @!PT LDS RZ, [RZ] ;  /* 0x00000000fffff984 */ /* 0x000fe20000000800 */
[----:B------:R-:W-:Y:S01]  /*5290*/  @!PT LDS RZ, [RZ] ;  /* 0x00000000fffff984 */ /* 0x000fe20000000800 */
[----:B------:R-:W-:Y:S01]  /*52a0*/  @!PT LDS RZ, [RZ] ;  /* 0x00000000fffff984 */ /* 0x000fe20000000800 */
[----:B------:R-:W-:Y:S01]  /*52b0*/  @!PT LDS RZ, [RZ] ;  /* 0x00000000fffff984 */ /* 0x000fe20000000800 */
[----:B------:R2:W-:Y:S06]  /*52c0*/  MEMBAR.ALL.CTA ;  /* 0x0000000000007992 */ /* 0x0005ec0000008000 */
[----:B--2---:R-:W2:Y:S01]  /*52d0*/  FENCE.VIEW.ASYNC.S ;  /* 0x00000000000073c6 */ /* 0x004ea20000000000 */
[----:B------:R-:W1:Y:S08]  /*52e0*/  @!P1 LDC R12, c[0x0][0xb20] ;  /* 0x0002c800ff0c9b82 */ /* 0x000e700000000800 */
[----:B------:R-:W1:Y:S01]  /*52f0*/  @!P1 LDC R7, c[0x0][0xb0c] ;  /* 0x0002c300ff079b82 */ /* 0x000e620000000800 */
[----:B--2---:R2:W-:Y:S01]  /*5300*/  SYNCS.ARRIVE.TRANS64.RED.A1T0 RZ, [R0+URZ], RZ ;  /* 0x000000ff00ff79a7 */ /* 0x0045e200081004ff */
[----:B---3--:R-:W-:Y:S04]  /*5310*/  LOP3.LUT P4, RZ, R18, 0x1, RZ, 0xc0, !PT ;  /* 0x0000000112ff7812 */ /* 0x008fe8000788c0ff */
[----:B------:R-:W-:Y:S09]  /*5320*/  P2R R78, PR, RZ, 0x10 ;  /* 0x00000010ff4e7803 */ /* 0x000ff20000000000 */
[----:B------:R-:W-:Y:S02]  /*5330*/  @P4 MOV R30, R16 ;  /* 0x00000010001e4202 */ /* 0x000fe40000000f00 */
[----:B------:R-:W-:Y:S01]  /*5340*/  @P4 LOP3.LUT R29, R17, 0xffff, RZ, 0xc0, !PT ;  /* 0x0000ffff111d4812 */ /* 0x000fe200078ec0ff */
[----:B--2-4-:R-:W-:Y:S06]  /*5350*/  @!P0 BRA `(.L_x_88) ;  /* 0x0000000000a48947 */ /* 0x014fec0003800000 */
[----:B------:R-:W-:Y:S01]  /*5360*/  IMAD.HI.U32 R0, R66, R25, RZ ;  /* 0x0000001942007227 */ /* 0x000fe200078e00ff */
[----:B------:R-:W-:Y:S02]  /*5370*/  ISETP.NE.AND P0, PT, R24, 0x1, PT ;  /* 0x000000011800780c */ /* 0x000fe40003f05270 */
[----:B------:R-:W-:Y:S01]  /*5380*/  ISETP.NE.AND P2, PT, R26, 0x1, PT ;  /* 0x000000011a00780c */ /* 0x000fe20003f45270 */
[----:B------:R-:W-:Y:S01]  /*5390*/  IMAD.HI.U32 R4, R67, R60, RZ ;  /* 0x0000003c43047227 */ /* 0x000fe200078e00ff */
[----:B------:R-:W-:Y:S02]  /*53a0*/  SHF.R.U32.HI R0, RZ, R65, R0 ;  /* 0x00000041ff007219 */ /* 0x000fe40000011600 */
[----:B------:R-:W-:Y:S01]  /*53b0*/  ISETP.NE.AND P3, PT, R28, 0x1, PT ;  /* 0x000000011c00780c */ /* 0x000fe20003f65270 */
[----:B------:R-:W-:Y:S01]  /*53c0*/  IMAD.HI.U32 R6, R29, R25, RZ ;  /* 0x000000191d067227 */ /* 0x000fe200078e00ff */
[-C--:B------:R-:W-:Y:S02]  /*53d0*/  SHF.R.U32.HI R4, RZ, R61.reuse, R4 ;  /* 0x0000003dff047219 */ /* 0x080fe40000011604 */
[----:B------:R-:W-:Y:S01]  /*53e0*/  SEL R0, R66, R0, !P0 ;  /* 0x0000000042007207 */ /* 0x000fe20004000000 */
[----:B------:R-:W-:Y:S01]  /*53f0*/  IMAD.HI.U32 R5, R30, R60, RZ ;  /* 0x0000003c1e057227 */ /* 0x000fe200078e00ff */
[----:B------:R-:W-:Y:S03]  /*5400*/  SEL R4, R67, R4, !P3 ;  /* 0x0000000443047207 */ /* 0x000fe60005800000 */
[-C--:B------:R-:W-:Y:S01]  /*5410*/  IMAD.HI.U32 R3, R0, R22.reuse, RZ ;  /* 0x0000001600037227 */ /* 0x080fe200078e00ff */
[----:B------:R-:W-:Y:S03]  /*5420*/  SHF.R.U32.HI R5, RZ, R61, R5 ;  /* 0x0000003dff057219 */ /* 0x000fe60000011605 */
[----:B------:R-:W-:Y:S01]  /*5430*/  IMAD.HI.U32 R2, R4, R22, RZ ;  /* 0x0000001604027227 */ /* 0x000fe200078e00ff */
[----:B------:R-:W-:Y:S02]  /*5440*/  @P2 SHF.R.U32.HI R0, RZ, R23, R3 ;  /* 0x00000017ff002219 */ /* 0x000fe40000011603 */
[----:B------:R-:W-:Y:S02]  /*5450*/  SHF.R.U32.HI R3, RZ, R65, R6 ;  /* 0x00000041ff037219 */ /* 0x000fe40000011606 */
[----:B------:R-:W-:Y:S01]  /*5460*/  @P2 SHF.R.U32.HI R4, RZ, R23, R2 ;  /* 0x00000017ff042219 */ /* 0x000fe20000011602 */
[----:B------:R-:W-:Y:S01]  /*5470*/  IMAD R0, R26, R0, RZ ;  /* 0x000000001a007224 */ /* 0x000fe200078e02ff */
[----:B------:R-:W-:Y:S02]  /*5480*/  SEL R3, R29, R3, !P0 ;  /* 0x000000031d037207 */ /* 0x000fe40004000000 */
[----:B------:R-:W-:Y:S01]  /*5490*/  SEL R2, R30, R5, !P3 ;  /* 0x000000051e027207 */ /* 0x000fe20005800000 */
[----:B------:R-:W-:Y:S01]  /*54a0*/  IMAD R5, R26, R4, RZ ;  /* 0x000000041a057224 */ /* 0x000fe200078e02ff */
[C---:B------:R-:W-:Y:S01]  /*54b0*/  ISETP.GE.AND P0, PT, R3.reuse, R0, PT ;  /* 0x000000000300720c */ /* 0x040fe20003f06270 */
[C---:B------:R-:W-:Y:S03]  /*54c0*/  IMAD.HI.U32 R0, R3.reuse, R22, RZ ;  /* 0x0000001603007227 */ /* 0x040fe600078e00ff */
[C---:B------:R-:W-:Y:S02]  /*54d0*/  ISETP.GE.OR P0, PT, R2.reuse, R5, P0 ;  /* 0x000000050200720c */ /* 0x040fe40000706670 */
[----:B------:R-:W-:Y:S04]  /*54e0*/  SHF.R.U32.HI R0, RZ, R23, R0 ;  /* 0x00000017ff007219 */ /* 0x000fe80000011600 */
[C---:B------:R-:W-:Y:S05]  /*54f0*/  SEL R6, R3.reuse, R0, !P2 ;  /* 0x0000000003067207 */ /* 0x040fea0005000000 */
        /* <DEDUP_REMOVED lines=14> */
[----:B------:R-:W-:Y:S07]  /*55e0*/  IMAD R29, R3, R24, R29 ;  /* 0x00000018031d7224 */ /* 0x000fee00078e021d */
.L_x_88:
[----:B-1----:R-:W-:Y:S01]  /*55f0*/  @!P1 ISETP.NE.AND P0, PT, R8, 0x1, PT ;  /* 0x000000010800980c */ /* 0x002fe20003f05270 */
[----:B------:R-:W-:Y:S01]  /*5600*/  @!P1 IMAD.HI.U32 R2, R29, R9, RZ ;  /* 0x000000091d029227 */ /* 0x000fe200078e00ff */
[----:B------:R-:W-:Y:S01]  /*5610*/  R2UR UR42, R15 ;  /* 0x000000000f2a72ca */ /* 0x000fe200000e0000 */
[----:B------:R-:W-:Y:S01]  /*5620*/  BSSY.RECONVERGENT B6, `(.L_x_89) ;  /* 0x0000031000067945 */ /* 0x000fe20003800200 */
[----:B------:R-:W-:Y:S01]  /*5630*/  R2UR UR41, R14 ;  /* 0x000000000e2972ca */ /* 0x000fe200000e0000 */
[----:B------:R-:W-:Y:S01]  /*5640*/  @!P1 IMAD.HI.U32 R0, R30, R10, RZ ;  /* 0x0000000a1e009227 */ /* 0x000fe200078e00ff */
[----:B------:R-:W-:Y:S02]  /*5650*/  @!P1 SHF.R.U32.HI R2, RZ, R12, R2 ;  /* 0x0000000cff029219 */ /* 0x000fe40000011602 */
[----:B------:R-:W-:Y:S01]  /*5660*/  @!P1 ISETP.NE.AND P2, PT, R7, 0x1, PT ;  /* 0x000000010700980c */ /* 0x000fe20003f45270 */
[----:B------:R-:W-:Y:S01]  /*5670*/  VIADD R80, R80, 0x1 ;  /* 0x0000000150507836 */ /* 0x000fe20000000000 */
[----:B------:R-:W-:Y:S02]  /*5680*/  @!P1 SEL R2, R29, R2, !P0 ;  /* 0x000000021d029207 */ /* 0x000fe40004000000 */
[----:B------:R-:W-:Y:S02]  /*5690*/  @!P1 SHF.R.U32.HI R0, RZ, R11, R0 ;  /* 0x0000000bff009219 */ /* 0x000fe40000011600 */
[----:B------:R-:W-:Y:S01]  /*56a0*/  LOP3.LUT P0, RZ, R69, 0x1b0, RZ, 0xc0, !PT ;  /* 0x000001b045ff7812 */ /* 0x000fe2000780c0ff */
[----:B------:R-:W-:Y:S01]  /*56b0*/  USHF.L.U32 UR42, UR42, 0x7, URZ ;  /* 0x000000072a2a7899 */ /* 0x000fe200080006ff */
[----:B------:R-:W-:Y:S01]  /*56c0*/  @!P1 SEL R3, R30, R0, !P2 ;  /* 0x000000001e039207 */ /* 0x000fe20005000000 */
[----:B------:R-:W-:Y:S01]  /*56d0*/  USHF.L.U32 UR41, UR41, 0x7, URZ ;  /* 0x0000000729297899 */ /* 0x000fe200080006ff */
[----:B------:R-:W-:Y:S03]  /*56e0*/  @P4 SHF.R.U32.HI R70, RZ, 0x10, R17 ;  /* 0x00000010ff464819 */ /* 0x000fe60000011611 */
[----:B------:R-:W-:Y:S02]  /*56f0*/  @!P1 IMAD.IADD R0, R2, 0x1, -R3 ;  /* 0x0000000102009824 */ /* 0x000fe400078e0a03 */
[----:B------:R-:W-:Y:S02]  /*5700*/  @!P1 IMAD.IADD R2, R3, 0x1, -R2 ;  /* 0x0000000103029824 */ /* 0x000fe400078e0a02 */
[----:B------:R-:W-:Y:S02]  /*5710*/  @!P1 IMAD R30, R0, R7, R30 ;  /* 0x00000007001e9224 */ /* 0x000fe400078e021e */
[----:B------:R-:W-:Y:S01]  /*5720*/  @!P1 IMAD R29, R2, R8, R29 ;  /* 0x00000008021d9224 */ /* 0x000fe200078e021d */
[----:B------:R-:W-:Y:S06]  /*5730*/  @!P0 BRA `(.L_x_90) ;  /* 0x00000000007c8947 */ /* 0x000fec0003800000 */
[----:B------:R-:W1:Y:S01]  /*5740*/  LDCU.64 UR8, c[0x4][0x80] ;  /* 0x01001000ff0877ac */ /* 0x000e620008000a00 */
[----:B------:R-:W-:Y:S01]  /*5750*/  MOV R2, 0x0 ;  /* 0x0000000000027802 */ /* 0x000fe20000000f00 */
[----:B------:R-:W-:Y:S02]  /*5760*/  HFMA2 R12, -RZ, RZ, 0, 5.9604644775390625e-08 ;  /* 0x00000001ff0c7431 */ /* 0x000fe400000001ff */
[----:B------:R-:W-:Y:S01]  /*5770*/  IMAD.MOV.U32 R8, RZ, RZ, 0x70 ;  /* 0x00000070ff087424 */ /* 0x000fe200078e00ff */
[----:B------:R2:W3:Y:S01]  /*5780*/  LDC.64 R14, c[0x4][R2] ;  /* 0x01000000020e7b82 */ /* 0x0004e20000000a00 */
[----:B------:R-:W4:Y:S01]  /*5790*/  LDCU.64 UR6, c[0x4][0x88] ;  /* 0x01001100ff0677ac */ /* 0x000f220008000a00 */
[----:B------:R-:W-:Y:S01]  /*57a0*/  IMAD.MOV.U32 R13, RZ, RZ, RZ ;  /* 0x000000ffff0d7224 */ /* 0x000fe200078e00ff */
[----:B------:R-:W2:Y:S01]  /*57b0*/  LDCU.64 UR4, c[0x4][0x8] ;  /* 0x01000100ff0477ac */ /* 0x000ea20008000a00 */
[----:B-1----:R-:W-:Y:S01]  /*57c0*/  MOV R5, UR9 ;  /* 0x0000000900057c02 */ /* 0x002fe20008000f00 */
[----:B------:R-:W-:Y:S01]  /*57d0*/  IMAD.U32 R4, RZ, RZ, UR8 ;  /* 0x00000008ff047e24 */ /* 0x000fe2000f8e00ff */
[----:B----4-:R-:W-:Y:S01]  /*57e0*/  MOV R7, UR7 ;  /* 0x0000000700077c02 */ /* 0x010fe20008000f00 */
[----:B------:R-:W-:Y:S01]  /*57f0*/  IMAD.U32 R6, RZ, RZ, UR6 ;  /* 0x00000006ff067e24 */ /* 0x000fe2000f8e00ff */
[----:B--2---:R-:W-:Y:S01]  /*5800*/  MOV R11, UR5 ;  /* 0x00000005000b7c02 */ /* 0x004fe20008000f00 */
[----:B------:R-:W-:Y:S02]  /*5810*/  IMAD.U32 R10, RZ, RZ, UR4 ;  /* 0x00000004ff0a7e24 */ /* 0x000fe4000f8e00ff */
[----:B------:R-:W-:Y:S07]  /*5820*/  LEPC R20, `(.L_x_91) ;  /* 0x000000001014794e */ /* 0x000fee0000000000 */
[----:B---3-5:R-:W-:Y:S05]  /*5830*/  CALL.ABS.NOINC R14 ;  /* 0x000000000e007343 */ /* 0x028fea0003c00000 */
.L_x_91:
[----:B------:R-:W1:Y:S01]  /*5840*/  LDCU.64 UR8, c[0x4][0x80] ;  /* 0x01001000ff0877ac */ /* 0x000e620008000a00 */
[----:B------:R-:W2:Y:S01]  /*5850*/  LDC.64 R2, c[0x4][R2] ;  /* 0x0100000002027b82 */ /* 0x000ea20000000a00 */
[----:B------:R-:W-:Y:S02]  /*5860*/  HFMA2 R12, -RZ, RZ, 0, 5.9604644775390625e-08 ;  /* 0x00000001ff0c7431 */ /* 0x000fe400000001ff */
[----:B------:R-:W-:Y:S02]  /*5870*/  IMAD.MOV.U32 R8, RZ, RZ, 0x70 ;  /* 0x00000070ff087424 */ /* 0x000fe400078e00ff */
[----:B------:R-:W-:Y:S01]  /*5880*/  IMAD.MOV.U32 R13, RZ, RZ, RZ ;  /* 0x000000ffff0d7224 */ /* 0x000fe200078e00ff */
[----:B------:R-:W3:Y:S01]  /*5890*/  LDCU.64 UR6, c[0x4][0x88] ;  /* 0x01001100ff0677ac */ /* 0x000ee20008000a00 */
[----:B------:R-:W4:Y:S01]  /*58a0*/  LDCU.64 UR4, c[0x4][0x8] ;  /* 0x01000100ff0477ac */ /* 0x000f220008000a00 */
[----:B-1----:R-:W-:Y:S02]  /*58b0*/  MOV R4, UR8 ;  /* 0x0000000800047c02 */ /* 0x002fe40008000f00 */
[----:B------:R-:W-:Y:S02]  /*58c0*/  MOV R5, UR9 ;  /* 0x0000000900057c02 */ /* 0x000fe40008000f00 */
[----:B---3--:R-:W-:Y:S01]  /*58d0*/  MOV R7, UR7 ;  /* 0x0000000700077c02 */ /* 0x008fe20008000f00 */
[----:B------:R-:W-:Y:S01]  /*58e0*/  IMAD.U32 R6, RZ, RZ, UR6 ;  /* 0x00000006ff067e24 */ /* 0x000fe2000f8e00ff */
[----:B----4-:R-:W-:Y:S01]  /*58f0*/  MOV R11, UR5 ;  /* 0x00000005000b7c02 */ /* 0x010fe20008000f00 */
[----:B------:R-:W-:Y:S02]  /*5900*/  IMAD.U32 R10, RZ, RZ, UR4 ;  /* 0x00000004ff0a7e24 */ /* 0x000fe4000f8e00ff */
[----:B------:R-:W-:Y:S07]  /*5910*/  LEPC R20, `(.L_x_90) ;  /* 0x000000001014794e */ /* 0x000fee0000000000 */
[----:B--2---:R-:W-:Y:S05]  /*5920*/  CALL.ABS.NOINC R2 ;  /* 0x0000000002007343 */ /* 0x004fea0003c00000 */
.L_x_90:
[----:B------:R-:W-:Y:S05]  /*5930*/  BSYNC.RECONVERGENT B6 ;  /* 0x0000000000067941 */ /* 0x000fea0003800200 */
.L_x_89:
[----:B------:R-:W-:Y:S01]  /*5940*/  ISETP.NE.U32.AND P4, PT, R58, RZ, PT ;  /* 0x000000ff3a00720c */ /* 0x000fe20003f85070 */
[----:B------:R-:W-:Y:S01]  /*5950*/  UISETP.NE.AND UP2, UPT, UR50, URZ, UPT ;  /* 0x000000ff3200728c */ /* 0x000fe2000bf45270 */
[----:B------:R-:W-:Y:S01]  /*5960*/  ISETP.NE.U32.AND P2, PT, RZ, UR38, PT ;  /* 0x00000026ff007c0c */ /* 0x000fe2000bf45070 */
[----:B------:R-:W-:Y:S01]  /*5970*/  UISETP.NE.U32.AND UP1, UPT, UR44, URZ, UPT ;  /* 0x000000ff2c00728c */ /* 0x000fe2000bf25070 */
[----:B------:R-:W-:Y:S01]  /*5980*/  ISETP.NE.AND.EX P4, PT, R59, RZ, PT, P4 ;  /* 0x000000ff3b00720c */ /* 0x000fe20003f85340 */
[----:B------:R-:W-:Y:S01]  /*5990*/  UPLOP3.LUT UP0, UPT, UPT, UPT, UPT, 0x40, 0x4 ;  /* 0x000000000004789c */ /* 0x000fe20003f0e870 */
[----:B------:R-:W-:Y:S01]  /*59a0*/  ISETP.NE.AND.EX P2, PT, RZ, UR39, PT, P2 ;  /* 0x00000027ff007c0c */ /* 0x000fe2000bf45320 */
[----:B------:R-:W-:Y:S01]  /*59b0*/  UISETP.NE.AND.EX UP1, UPT, UR45, URZ, UPT, UP1 ;  /* 0x000000ff2d00728c */ /* 0x000fe2000bf25310 */
[----:B------:R-:W-:Y:S04]  /*59c0*/  PLOP3.LUT P1, PT, PT, PT, UP2, 0x80, 0x8 ;  /* 0x000000000008781c */ /* 0x000fe80003f2f028 */
[----:B------:R-:W-:Y:S06]  /*59d0*/  @UP2 UPLOP3.LUT UP0, UPT, UPT, UPT, UP1, 0x80, 0x8 ;  /* 0x000000000008289c */ /* 0x000fec0003f0f010 */
[----:B------:R-:W-:Y:S01]  /*59e0*/  PLOP3.LUT P0, PT, PT, PT, UP0, 0x80, 0x8 ;  /* 0x000000000008781c */ /* 0x000fe20003f0f008 */
[----:B------:R-:W-:Y:S01]  /*59f0*/  @!UPT UIADD3 URZ, UPT, UPT, URZ, URZ, URZ ;  /* 0x000000fffffff290 */ /* 0x000fe2000fffe0ff */
[----:B------:R-:W-:Y:S11]  /*5a00*/  BRA.U !UP1, `(.L_x_92) ;  /* 0x0000000109387547 */ /* 0x000ff6000b800000 */
[----:B------:R-:W-:Y:S01]  /*5a10*/  UISETP.NE.U32.AND UP0, UPT, UR38, URZ, UPT ;  /* 0x000000ff2600728c */ /* 0x000fe2000bf05070 */
[----:B------:R-:W-:Y:S02]  /*5a20*/  HFMA2 R0, -RZ, RZ, 0, 5.9604644775390625e-08 ;  /* 0x00000001ff007431 */ /* 0x000fe400000001ff */
[----:B------:R-:W-:Y:S01]  /*5a30*/  IMAD.MOV.U32 R64, RZ, RZ, 0x1 ;  /* 0x00000001ff407424 */ /* 0x000fe200078e00ff */
[----:B------:R-:W-:Y:S06]  /*5a40*/  UISETP.NE.AND.EX UP0, UPT, UR39, URZ, UPT, UP0 ;  /* 0x000000ff2700728c */ /* 0x000fec000bf05300 */
[----:B------:R-:W-:Y:S05]  /*5a50*/  PLOP3.LUT P3, PT, PT, PT, UP0, 0x80, 0x8 ;  /* 0x000000000008781c */ /* 0x000fea0003f6f008 */
[----:B------:R-:W1:Y:S01]  /*5a60*/  @UP0 LDCU.64 UR6, c[0x0][0x888] ;  /* 0x00011100ff0607ac */ /* 0x000e620008000a00 */
[----:B------:R-:W-:Y:S07]  /*5a70*/  @UP0 UIMAD UR4, UR36, UR44, URZ ;  /* 0x0000002c240402a4 */ /* 0x000fee000f8e02ff */
[----:B------:R-:W-:Y:S01]  /*5a80*/  @!P3 PRMT R64, R0, 0x7610, R64 ;  /* 0x000076100040b816 */ /* 0x000fe20000000040 */
[----:B-1----:R-:W-:Y:S03]  /*5a90*/  @UP0 UIMAD.WIDE UR6, UR4, 0x4, UR6 ;  /* 0x00000004040608a5 */ /* 0x002fe6000f8e0206 */
[----:B------:R-:W1:Y:S03]  /*5aa0*/  @!UP0 LDCU UR4, c[0x0][0x880] ;  /* 0x00011000ff0487ac */ /* 0x000e660008000800 */
[----:B------:R-:W-:Y:S01]  /*5ab0*/  IMAD.U32 R2, RZ, RZ, UR6 ;  /* 0x00000006ff027e24 */ /* 0x000fe2000f8e00ff */
[----:B------:R-:W-:Y:S05]  /*5ac0*/  MOV R3, UR7 ;  /* 0x0000000700037c02 */ /* 0x000fea0008000f00 */
[----:B-----5:R2:W5:Y:S02]  /*5ad0*/  @P3 LDG.E R35, desc[UR46][R2.64] ;  /* 0x0000002e02233981 */ /* 0x020564000c1e1900 */
[----:B-12---:R-:W-:Y:S02]  /*5ae0*/  @!P3 IMAD.U32 R35, RZ, RZ, UR4 ;  /* 0x00000004ff23be24 */ /* 0x006fe4000f8e00ff */
.L_x_92:
[----:B------:R-:W-:Y:S05]  /*5af0*/  @!P4 BRA `(.L_x_93) ;  /* 0x000000000020c947 */ /* 0x000fea0003800000 */
[----:B------:R-:W-:Y:S04]  /*5b00*/  ISETP.NE.U32.AND P3, PT, R56, RZ, PT ;  /* 0x000000ff3800720c */ /* 0x000fe80003f65070 */
[----:B------:R-:W-:Y:S11]  /*5b10*/  ISETP.NE.AND.EX P3, PT, R57, RZ, PT, P3 ;  /* 0x000000ff3900720c */ /* 0x000ff60003f65330 */
[----:B------:R-:W-:Y:S02]  /*5b20*/  @!UPT UIADD3 URZ, UPT, UPT, URZ, URZ, URZ ;  /* 0x000000fffffff290 */ /* 0x000fe4000fffe0ff */
[----:B------:R-:W1:Y:S01]  /*5b30*/  @P3 LDC.64 R2, c[0x0][0x8a8] ;  /* 0x00022a00ff023b82 */ /* 0x000e620000000a00 */
[----:B------:R-:W-:Y:S04]  /*5b40*/  @P3 IMAD R0, R58, UR36, RZ ;  /* 0x000000243a003c24 */ /* 0x000fe8000f8e02ff */
[----:B-1----:R-:W-:Y:S05]  /*5b50*/  @P3 IMAD.WIDE R2, R0, 0x4, R2 ;  /* 0x0000000400023825 */ /* 0x002fea00078e0202 */
[----:B-----5:R1:W5:Y:S02]  /*5b60*/  @P3 LDG.E R33, desc[UR46][R2.64] ;  /* 0x0000002e02213981 */ /* 0x020364000c1e1900 */
[----:B-1----:R-:W2:Y:S02]  /*5b70*/  @!P3 LDC R33, c[0x0][0x8a0] ;  /* 0x00022800ff21bb82 */ /* 0x002ea40000000800 */
.L_x_93:
[----:B-----5:R-:W-:Y:S01]  /*5b80*/  FSETP.NEU.AND P3, PT, R35, RZ, PT ;  /* 0x000000ff2300720b */ /* 0x020fe20003f6d000 */
[----:B------:R-:W-:Y:S01]  /*5b90*/  BSSY B1, `(.L_x_94) ;  /* 0x0000038000017945 */ /* 0x000fe20003800000 */
[----:B------:R-:W-:Y:S01]  /*5ba0*/  SEL R3, RZ, 0xffffffff, P2 ;  /* 0xffffffffff037807 */ /* 0x000fe20001000000 */
[----:B------:R-:W-:Y:S01]  /*5bb0*/  IMAD.MOV.U32 R85, RZ, RZ, 0x1 ;  /* 0x00000001ff557424 */ /* 0x000fe200078e00ff */
[----:B------:R-:W-:Y:S01]  /*5bc0*/  @P1 LOP3.LUT P2, RZ, R64, 0xff, RZ, 0xc0, !PT ;  /* 0x000000ff40ff1812 */ /* 0x000fe2000784c0ff */
[C---:B------:R-:W-:Y:S01]  /*5bd0*/  IMAD R34, R31.reuse, 0x80, R32 ;  /* 0x000000801f227824 */ /* 0x040fe200078e0220 */
[----:B------:R-:W-:Y:S01]  /*5be0*/  @P1 SEL R0, RZ, 0xffffffff, P3 ;  /* 0xffffffffff001807 */ /* 0x000fe20001800000 */
[----:B------:R-:W-:Y:S01]  /*5bf0*/  IMAD R81, R76, -0x10, R74 ;  /* 0xfffffff04c517824 */ /* 0x000fe200078e024a */
[----:B------:R-:W-:Y:S01]  /*5c00*/  LEA R83, R31, UR48, 0x3 ;  /* 0x000000301f537c11 */ /* 0x000fe2000f8e18ff */
[----:B------:R-:W-:Y:S01]  /*5c10*/  IMAD.MOV.U32 R84, RZ, RZ, RZ ;  /* 0x000000ffff547224 */ /* 0x000fe200078e00ff */
[C---:B------:R-:W-:Y:S02]  /*5c20*/  @P0 SEL R0, R3.reuse, R0, !P2 ;  /* 0x0000000003000207 */ /* 0x040fe40005000000 */
[----:B------:R-:W-:Y:S02]  /*5c30*/  CS2R R54, SRZ ;  /* 0x0000000000367805 */ /* 0x000fe4000001ff00 */
[----:B------:R-:W-:Y:S02]  /*5c40*/  PLOP3.LUT P2, PT, PT, PT, UP1, 0x80, 0x8 ;  /* 0x000000000008781c */ /* 0x000fe40003f4f018 */
[----:B------:R-:W-:Y:S02]  /*5c50*/  CS2R R52, SRZ ;  /* 0x0000000000347805 */ /* 0x000fe4000001ff00 */
[----:B------:R-:W-:Y:S02]  /*5c60*/  @P1 LOP3.LUT R0, R0, 0x1, RZ, 0xc0, !PT ;  /* 0x0000000100001812 */ /* 0x000fe400078ec0ff */
[----:B------:R-:W-:Y:S02]  /*5c70*/  CS2R R50, SRZ ;  /* 0x0000000000327805 */ /* 0x000fe4000001ff00 */
[----:B------:R-:W-:Y:S02]  /*5c80*/  LOP3.LUT P4, R79, R64, 0xff, RZ, 0xc0, !PT ;  /* 0x000000ff404f7812 */ /* 0x000fe4000788c0ff */
[----:B------:R-:W-:Y:S02]  /*5c90*/  CS2R R48, SRZ ;  /* 0x0000000000307805 */ /* 0x000fe4000001ff00 */
[----:B------:R-:W-:Y:S02]  /*5ca0*/  ISETP.NE.U32.OR P5, PT, R0, 0x1, !P1 ;  /* 0x000000010000780c */ /* 0x000fe40004fa5470 */
[----:B------:R-:W-:Y:S02]  /*5cb0*/  CS2R R46, SRZ ;  /* 0x00000000002e7805 */ /* 0x000fe4000001ff00 */
[----:B------:R-:W-:Y:S02]  /*5cc0*/  SEL R2, RZ, 0xffffffff, P3 ;  /* 0xffffffffff027807 */ /* 0x000fe40001800000 */
[----:B------:R-:W-:Y:S02]  /*5cd0*/  CS2R R44, SRZ ;  /* 0x00000000002c7805 */ /* 0x000fe4000001ff00 */
[----:B------:R-:W-:Y:S02]  /*5ce0*/  P2R R82, PR, RZ, 0x20 ;  /* 0x00000020ff527803 */ /* 0x000fe40000000000 */
[----:B------:R-:W-:Y:S02]  /*5cf0*/  CS2R R42, SRZ ;  /* 0x00000000002a7805 */ /* 0x000fe4000001ff00 */
[----:B------:R-:W-:Y:S02]  /*5d00*/  CS2R R40, SRZ ;  /* 0x0000000000287805 */ /* 0x000fe4000001ff00 */
[----:B------:R-:W-:Y:S04]  /*5d10*/  @P2 SEL R2, R3, R2, !P4 ;  /* 0x0000000203022207 */ /* 0x000fe80006000000 */
[----:B------:R-:W-:Y:S02]  /*5d20*/  LOP3.LUT R2, R2, 0x1, RZ, 0xc0, !PT ;  /* 0x0000000102027812 */ /* 0x000fe400078ec0ff */
[----:B------:R-:W-:Y:S02]  /*5d30*/  @P5 SHF.L.U32 R0, RZ, 0x1f, RZ ;  /* 0x0000001fff005819 */ /* 0x000fe400000006ff */
[----:B------:R-:W-:Y:S02]  /*5d40*/  ISETP.NE.U32.AND P2, PT, R2, 0x1, PT ;  /* 0x000000010200780c */ /* 0x000fe40003f45070 */
[----:B------:R1:W3:Y:S02]  /*5d50*/  @P5 SYNCS.PHASECHK.TRANS64.TRYWAIT P1, [UR48+0x40], R0 ;  /* 0x00004000ff0055a7 */ /* 0x0002e40008021130 */
[----:B------:R-:W-:Y:S02]  /*5d60*/  P2R R86, PR, RZ, 0x4 ;  /* 0x00000004ff567803 */ /* 0x000fe40000000000 */
[----:B-1----:R-:W-:Y:S04]  /*5d70*/  SHF.L.U32 R0, R72, 0x1f, RZ ;  /* 0x0000001f48007819 */ /* 0x002fe800000006ff */
[----:B------:R1:W4:Y:S01]  /*5d80*/  SYNCS.PHASECHK.TRANS64.TRYWAIT P0, [R83+URZ+0xb0], R0 ;  /* 0x0000b000530075a7 */ /* 0x00032200080011ff */
[----:B---3--:R-:W-:Y:S01]  /*5d90*/  @P5 SEL R85, RZ, 0x1, !P1 ;  /* 0x00000001ff555807 */ /* 0x008fe20004800000 */
[----:B-1----:R-:W-:Y:S06]  /*5da0*/  @!P5 BRA `(.L_x_95) ;  /* 0x000000000058d947 */ /* 0x002fec0003800000 */
[----:B------:R-:W-:Y:S01]  /*5db0*/  IMAD.MOV.U32 R54, RZ, RZ, RZ ;  /* 0x000000ffff367224 */ /* 0x000fe200078e00ff */
[----:B------:R-:W-:Y:S01]  /*5dc0*/  ISETP.NE.AND P1, PT, R85, RZ, PT ;  /* 0x000000ff5500720c */ /* 0x000fe20003f25270 */
[----:B------:R-:W-:Y:S01]  /*5dd0*/  BSSY B0, `(.L_x_96) ;  /* 0x000000c000007945 */ /* 0x000fe20003800000 */
[----:B------:R-:W-:Y:S02]  /*5de0*/  CS2R R42, SRZ ;  /* 0x00000000002a7805 */ /* 0x000fe4000001ff00 */
[----:B------:R-:W-:Y:S02]  /*5df0*/  CS2R R40, SRZ ;  /* 0x0000000000287805 */ /* 0x000fe4000001ff00 */
[----:B------:R-:W-:Y:S02]  /*5e00*/  CS2R R46, SRZ ;  /* 0x00000000002e7805 */ /* 0x000fe4000001ff00 */
[----:B------:R-:W-:Y:S02]  /*5e10*/  CS2R R44, SRZ ;  /* 0x00000000002c7805 */ /* 0x000fe4000001ff00 */
[----:B------:R-:W-:Y:S02]  /*5e20*/  CS2R R50, SRZ ;  /* 0x0000000000327805 */ /* 0x000fe4000001ff00 */
[----:B------:R-:W-:Y:S02]  /*5e30*/  CS2R R48, SRZ ;  /* 0x0000000000307805 */ /* 0x000fe4000001ff00 */
[----:B------:R-:W-:Y:S01]  /*5e40*/  CS2R R52, SRZ ;  /* 0x0000000000347805 */ /* 0x000fe2000001ff00 */
[----:B------:R-:W-:Y:S06]  /*5e50*/  @P1 BRA `(.L_x_97) ;  /* 0x00000000000c1947 */ /* 0x000fec0003800000 */
[----:B------:R-:W-:Y:S04]  /*5e60*/  SHF.L.U32 R3, RZ, 0x1f, RZ ;  /* 0x0000001fff037819 */ /* 0x000fe800000006ff */
[----:B------:R-:W1:Y:S02]  /*5e70*/  SYNCS.PHASECHK.TRANS64.TRYWAIT P1, [UR48+0x40], R3 ;  /* 0x00004003ff0075a7 */ /* 0x000e640008021130 */
[----:B-1----:R-:W-:Y:S05]  /*5e80*/  @!P1 BRA `(.L_x_98) ;  /* 0x0000004800709947 */ /* 0x002fea0003800000 */
.L_x_97:
[----:B------:R-:W-:Y:S05]  /*5e90*/  BSYNC B0 ;  /* 0x0000000000007941 */ /* 0x000fea0003800000 */
.L_x_96:
[----:B------:R-:W-:Y:S01]  /*5ea0*/  ISETP.NE.AND P1, PT, R86, RZ, PT ;  /* 0x000000ff5600720c */ /* 0x000fe20003f25270 */
[----:B------:R-:W-:Y:S11]  /*5eb0*/  HFMA2 R84, -RZ, RZ, 0, 5.9604644775390625e-08 ;  /* 0x00000001ff547431 */ /* 0x000ff600000001ff */
[----:B------:R-:W-:Y:S01]  /*5ec0*/  @!UPT UIADD3 URZ, UPT, UPT, URZ, URZ, URZ ;  /* 0x000000fffffff290 */ /* 0x000fe2000fffe0ff */
[----:B------:R3:W1:Y:S04]  /*5ed0*/  @P1 LDS.128 R40, [R75] ;  /* 0x000000004b281984 */ /* 0x0006680000000c00 */
[----:B------:R3:W1:Y:S04]  /*5ee0*/  @P1 LDS.128 R44, [R74+0x10] ;  /* 0x000010004a2c1984 */ /* 0x0006680000000c00 */
[----:B------:R3:W1:Y:S04]  /*5ef0*/  @P1 LDS.128 R48, [R73+0x20] ;  /* 0x0000200049301984 */ /* 0x0006680000000c00 */
[----:B------:R3:W1:Y:S02]  /*5f00*/  @P1 LDS.128 R52, [R81+0x30] ;  /* 0x0000300051341984 */ /* 0x0006640000000c00 */
.L_x_95:
[----:B------:R-:W-:Y:S05]  /*5f10*/  BSYNC B1 ;  /* 0x0000000000017941 */ /* 0x000fea0003800000 */
.L_x_94:
[----:B-1----:R-:W-:Y:S04]  /*5f20*/  SHF.R.U32.HI R2, RZ, 0x15, R34 ;  /* 0x00000015ff027819 */ /* 0x002fe80000011622 */
[----:B------:R-:W-:Y:S01]  /*5f30*/  LOP3.LUT P1, RZ, R2, 0x3, R68, 0x48, !PT ;  /* 0x0000000302ff7812 */ /* 0x000fe20007824844 */
[----:B------:R-:W-:Y:S01]  /*5f40*/  @!UPT UIADD3 URZ, UPT, UPT, URZ, URZ, URZ ;  /* 0x000000fffffff290 */ /* 0x000fe2000fffe0ff */
[----:B----4-:R-:W-:Y:S11]  /*5f50*/  @P0 BRA `(.L_x_99) ;  /* 0x0000000000080947 */ /* 0x010ff60003800000 */
[----:B------:R-:W1:Y:S02]  /*5f60*/  SYNCS.PHASECHK.TRANS64.TRYWAIT P0, [R83+URZ+0xb0], R0 ;  /* 0x0000b000530075a7 */ /* 0x000e6400080011ff */
[----:B-1----:R-:W-:Y:S05]  /*5f70*/  @!P0 BRA `(.L_x_100) ;  /* 0x00000048004c8947 */ /* 0x002fea0003800000 */
.L_x_99:
[----:B------:R-:W-:Y:S05]  /*5f80*/  @!P1 BRA `(.L_x_101) ;  /* 0x0000000000409947 */ /* 0x000fea0003800000 */
[----:B------:R-:W4:Y:S01]  /*5f90*/  LDCU.64 UR8, c[0x4][0x70] ;  /* 0x01000e00ff0877ac */ /* 0x000f220008000a00 */
[----:B------:R-:W-:Y:S01]  /*5fa0*/  MOV R3, 0x0 ;  /* 0x0000000000037802 */ /* 0x000fe20000000f00 */
[----:B------:R-:W-:Y:S02]  /*5fb0*/  HFMA2 R12, -RZ, RZ, 0, 5.9604644775390625e-08 ;  /* 0x00000001ff0c7431 */ /* 0x000fe400000001ff */
[----:B------:R-:W-:Y:S02]  /*5fc0*/  IMAD.MOV.U32 R8, RZ, RZ, 0x192 ;  /* 0x00000192ff087424 */ /* 0x000fe400078e00ff */
[----:B------:R-:W-:Y:S01]  /*5fd0*/  IMAD.MOV.U32 R13, RZ, RZ, RZ ;  /* 0x000000ffff0d7224 */ /* 0x000fe200078e00ff */
[----:B------:R-:W5:Y:S01]  /*5fe0*/  LDCU.64 UR6, c[0x4][0x78] ;  /* 0x01000f00ff0677ac */ /* 0x000f620008000a00 */
[----:B------:R-:W1:Y:S01]  /*5ff0*/  LDC.64 R2, c[0x4][R3] ;  /* 0x0100000003027b82 */ /* 0x000e620000000a00 */
[----:B------:R-:W2:Y:S01]  /*6000*/  LDCU.64 UR4, c[0x4][0x10] ;  /* 0x01000200ff0477ac */ /* 0x000ea20008000a00 */
[----:B----4-:R-:W-:Y:S01]  /*6010*/  MOV R5, UR9 ;  /* 0x0000000900057c02 */ /* 0x010fe20008000f00 */
[----:B------:R-:W-:Y:S01]  /*6020*/  IMAD.U32 R4, RZ, RZ, UR8 ;  /* 0x00000008ff047e24 */ /* 0x000fe2000f8e00ff */
[----:B-----5:R-:W-:Y:S01]  /*6030*/  MOV R7, UR7 ;  /* 0x0000000700077c02 */ /* 0x020fe20008000f00 */
[----:B------:R-:W-:Y:S01]  /*6040*/  IMAD.U32 R6, RZ, RZ, UR6 ;  /* 0x00000006ff067e24 */ /* 0x000fe2000f8e00ff */
[----:B--2---:R-:W-:Y:S01]  /*6050*/  MOV R11, UR5 ;  /* 0x00000005000b7c02 */ /* 0x004fe20008000f00 */
[----:B------:R-:W-:Y:S02]  /*6060*/  IMAD.U32 R10, RZ, RZ, UR4 ;  /* 0x00000004ff0a7e24 */ /* 0x000fe4000f8e00ff */
[----:B------:R-:W-:Y:S07]  /*6070*/  LEPC R20, `(.L_x_101) ;  /* 0x000000001014794e */ /* 0x000fee0000000000 */
[----:B-1-3--:R-:W-:Y:S05]  /*6080*/  CALL.ABS.NOINC R2 ;  /* 0x0000000002007343 */ /* 0x00afea0003c00000 */
.L_x_101:
[----:B------:R-:W-:Y:S05]  /*6090*/  WARPSYNC.ALL ;  /* 0x0000000000007948 */ /* 0x000fea0003800000 */
[----:B------:R-:W-:Y:S01]  /*60a0*/  R2UR UR4, R34 ;  /* 0x00000000220472ca */ /* 0x000fe200000e0000 */
[----:B------:R-:W-:Y:S01]  /*60b0*/  BSSY.RECONVERGENT B0, `(.L_x_102) ;  /* 0x0000039000007945 */ /* 0x000fe20003800200 */
[----:B------:R-:W-:Y:S11]  /*60c0*/  ISETP.NE.AND P0, PT, R77, RZ, PT ;  /* 0x000000ff4d00720c */ /* 0x000ff60003f05270 */
[----:B------:R-:W1:Y:S02]  /*60d0*/  LDTM.x16 R4, tmem[UR4] ;  /* 0x00000004000479ee */ /* 0x000e640008240000 */
[C---:B-12---:R-:W-:Y:S01]  /*60e0*/  FMUL R0, R33.reuse, R4 ;  /* 0x0000000421007220 */ /* 0x046fe20000400000 */
[C---:B------:R-:W-:Y:S01]  /*60f0*/  FMUL R2, R33.reuse, R5 ;  /* 0x0000000521027220 */ /* 0x040fe20000400000 */
[C---:B------:R-:W-:Y:S01]  /*6100*/  FMUL R3, R33.reuse, R6 ;  /* 0x0000000621037220 */ /* 0x040fe20000400000 */
[----:B------:R-:W-:Y:S01]  /*6110*/  FMUL R7, R33, R7 ;  /* 0x0000000721077220 */ /* 0x000fe20000400000 */
[----:B------:R-:W-:Y:S01]  /*6120*/  FFMA R36, R35, R40, R0 ;  /* 0x0000002823247223 */ /* 0x000fe20000000000 */
        /* <DEDUP_REMOVED lines=10> */
[----:B------:R1:W-:Y:S01]  /*61d0*/  STS.128 [R75], R36 ;  /* 0x000000244b007388 */ /* 0x0003e20000000c00 */
        /* <DEDUP_REMOVED lines=8> */
[----:B------:R1:W-:Y:S01]  /*6260*/  STS.128 [R74+0x10], R4 ;  /* 0x000010044a007388 */ /* 0x0003e20000000c00 */
[----:B------:R-:W-:Y:S01]  /*6270*/  FMUL R13, R33, R17 ;  /* 0x00000011210d7220 */ /* 0x000fe20000400000 */
[----:B------:R-:W-:Y:S01]  /*6280*/  FFMA R10, R35, R50, R10 ;  /* 0x00000032230a7223 */ /* 0x000fe2000000000a */
[----:B------:R-:W-:Y:S01]  /*6290*/  FMUL R14, R33, R18 ;  /* 0x00000012210e7220 */ /* 0x000fe20000400000 */
[----:B------:R-:W-:Y:S01]  /*62a0*/  FFMA R11, R35, R51, R15 ;  /* 0x00000033230b7223 */ /* 0x000fe2000000000f */
[----:B------:R-:W-:Y:S01]  /*62b0*/  FMUL R19, R33, R19 ;  /* 0x0000001321137220 */ /* 0x000fe20000400000 */
[C---:B------:R-:W-:Y:S01]  /*62c0*/  FFMA R12, R35.reuse, R52, R12 ;  /* 0x00000034230c7223 */ /* 0x040fe2000000000c */
[C---:B------:R-:W-:Y:S01]  /*62d0*/  FFMA R13, R35.reuse, R53, R13 ;  /* 0x00000035230d7223 */ /* 0x040fe2000000000d */
[C---:B------:R-:W-:Y:S01]  /*62e0*/  FFMA R14, R35.reuse, R54, R14 ;  /* 0x00000036230e7223 */ /* 0x040fe2000000000e */
[----:B------:R1:W-:Y:S01]  /*62f0*/  STS.128 [R73+0x20], R8 ;  /* 0x0000200849007388 */ /* 0x0003e20000000c00 */
[----:B------:R-:W-:Y:S05]  /*6300*/  FFMA R15, R35, R55, R19 ;  /* 0x00000037230f7223 */ /* 0x000fea0000000013 */
[----:B------:R1:W-:Y:S01]  /*6310*/  STS.128 [R81+0x30], R12 ;  /* 0x0000300c51007388 */ /* 0x0003e20000000c00 */
[----:B------:R-:W-:Y:S01]  /*6320*/  @!PT LDS RZ, [RZ] ;  /* 0x00000000fffff984 */ /* 0x000fe20000000800 */
[----:B------:R-:W-:Y:S01]  /*6330*/  @!PT LDS RZ, [RZ] ;  /* 0x00000000fffff984 */ /* 0x000fe20000000800 */
[----:B------:R-:W-:Y:S01]  /*6340*/  @!PT LDS RZ, [RZ] ;  /* 0x00000000fffff984 */ /* 0x000fe20000000800 */
[----:B------:R-:W-:Y:S01]  /*6350*/  @!PT LDS RZ, [RZ] ;  /* 0x00000000fffff984 */ /* 0x000fe20000000800 */
[----:B------:R2:W-:Y:S06]  /*6360*/  MEMBAR.ALL.CTA ;  /* 0x0000000000007992 */ /* 0x0005ec0000008000 */
[----:B--2---:R-:W2:Y:S02]  /*6370*/  FENCE.VIEW.ASYNC.S ;  /* 0x00000000000073c6 */ /* 0x004ea40000000000 */
[----:B--2---:R-:W-:Y:S06]  /*6380*/  BAR.SYNC.DEFER_BLOCKING 0x1, 0x80 ;  /* 0x0042000000007b1d */ /* 0x004fec0000010000 */
[----:B------:R-:W-:Y:S05]  /*6390*/  @P0 BRA `(.L_x_103) ;  /* 0x0000000000280947 */ /* 0x000fea0003800000 */
[----:B------:R-:W-:Y:S02]  /*63a0*/  UIADD3 UR4, UPT, UPT, UR48, 0x200, URZ ;  /* 0x0000020030047890 */ /* 0x000fe4000fffe0ff */
[----:B------:R-:W-:Y:S01]  /*63b0*/  UIADD3 UR6, UP0, UPT, UR52, 0x680, URZ ;  /* 0x0000068034067890 */ /* 0x000fe2000ff1e0ff */
[----:B------:R-:W-:Y:S03]  /*63c0*/  UMOV UR43, UR36 ;  /* 0x00000024002b7c82 */ /* 0x000fe60008000000 */
[----:B------:R-:W-:Y:S01]  /*63d0*/  MOV R69, UR4 ;  /* 0x0000000400457c02 */ /* 0x000fe20008000f00 */
[----:B------:R-:W-:Y:S03]  /*63e0*/  UIADD3.X UR7, UPT, UPT, URZ, UR53, URZ, UP0, !UPT ;  /* 0x00000035ff077290 */ /* 0x000fe600087fe4ff */
[----:B------:R-:W-:Y:S11]  /*63f0*/  R2UR UR40, R69 ;  /* 0x00000000452872ca */ /* 0x000ff600000e0000 */
[----:B------:R-:W-:Y:S02]  /*6400*/  @!UPT UIADD3 URZ, UPT, UPT, URZ, URZ, URZ ;  /* 0x000000fffffff290 */ /* 0x000fe4000fffe0ff */
[----:B------:R2:W-:Y:S01]  /*6410*/  UTMASTG.3D [UR40], [UR6] ;  /* 0x00000028060073b5 */ /* 0x0005e20008010000 */
[----:B------:R0:W-:Y:S01]  /*6420*/  UTMACMDFLUSH ;  /* 0x00000000000079b7 */ /* 0x0001e20000000000 */
[----:B--2---:R-:W-:Y:S04]  /*6430*/  DEPBAR.LE SB0, 0x1 ;  /* 0x000080400000791a */ /* 0x004fe80000000000 */
.L_x_103:
[----:B------:R-:W-:Y:S05]  /*6440*/  BSYNC.RECONVERGENT B0 ;  /* 0x0000000000007941 */ /* 0x000fea0003800200 */
.L_x_102:
[----:B------:R-:W-:Y:S01]  /*6450*/  BAR.SYNC.DEFER_BLOCKING 0x1, 0x80 ;  /* 0x0042000000007b1d */ /* 0x000fe20000010000 */
[----:B------:R-:W-:Y:S01]  /*6460*/  ISETP.NE.AND P1, PT, R82, RZ, PT ;  /* 0x000000ff5200720c */ /* 0x000fe20003f25270 */
[----:B------:R-:W-:Y:S01]  /*6470*/  UISETP.NE.AND UP0, UPT, UR49, URZ, UPT ;  /* 0x000000ff3100728c */ /* 0x000fe2000bf05270 */
[----:B------:R-:W-:Y:S11]  /*6480*/  LEA R2, R84, UR48, 0x3 ;  /* 0x0000003054027c11 */ /* 0x000ff6000f8e18ff */
[----:B------:R-:W-:Y:S01]  /*6490*/  @P1 SHF.L.U32 R3, RZ, 0x1f, RZ ;  /* 0x0000001fff031819 */ /* 0x000fe200000006ff */
[----:B------:R-:W-:Y:S06]  /*64a0*/  BRA.U !UP0, `(.L_x_104) ;  /* 0x0000000108247547 */ /* 0x000fec000b800000 */
[----:B-1----:R-:W-:Y:S01]  /*64b0*/  IMAD.U32 R4, RZ, RZ, UR51 ;  /* 0x00000033ff047e24 */ /* 0x002fe2000f8e00ff */
[----:B------:R-:W-:Y:S01]  /*64c0*/  MOV R0, UR37 ;  /* 0x0000002500007c02 */ /* 0x000fe20008000f00 */
[----:B------:R-:W-:Y:S03]  /*64d0*/  UIADD3 UR51, UPT, UPT, UR51, 0x1, URZ ;  /* 0x0000000133337890 */ /* 0x000fe6000fffe0ff */
[----:B------:R-:W-:Y:S01]  /*64e0*/  @P1 LEA R4, R4, UR48, 0x3 ;  /* 0x0000003004041c11 */ /* 0x000fe2000f8e18ff */
[----:B------:R-:W-:Y:S04]  /*64f0*/  UISETP.NE.AND UP0, UPT, UR51, 0x4, UPT ;  /* 0x000000043300788c */ /* 0x000fe8000bf05270 */
[----:B------:R-:W-:Y:S01]  /*6500*/  @P1 VIADD R4, R4, 0x60 ;  /* 0x0000006004041836 */ /* 0x000fe20000000000 */
[----:B------:R-:W-:Y:S04]  /*6510*/  USEL UR51, UR51, URZ, UP0 ;  /* 0x000000ff33337287 */ /* 0x000fe80008000000 */
[----:B------:R-:W-:Y:S04]  /*6520*/  @P1 PRMT R0, R0, 0x654, R4 ;  /* 0x0000065400001816 */ /* 0x000fe80000000004 */
[----:B------:R2:W-:Y:S04]  /*6530*/  @P1 SYNCS.ARRIVE.TRANS64.RED.A1T0 RZ, [R0+URZ], RZ ;  /* 0x000000ff00ff19a7 */ /* 0x0005e800081004ff */
.L_x_104:
[----:B------:R-:W4:Y:S01]  /*6540*/  @P1 SYNCS.PHASECHK.TRANS64.TRYWAIT P0, [R2+URZ+0x40], R3 ;  /* 0x00004003020015a7 */ /* 0x000f2200080011ff */
[----:B------:R-:W-:Y:S01]  /*6550*/  BSSY B1, `(.L_x_105) ;  /* 0x0000016000017945 */ /* 0x000fe20003800000 */
[----:B----4-:R-:W-:Y:S03]  /*6560*/  @P1 SEL R85, RZ, 0x1, !P0 ;  /* 0x00000001ff551807 */ /* 0x010fe60004000000 */
[----:B------:R-:W-:Y:S05]  /*6570*/  @!P1 BRA `(.L_x_106) ;  /* 0x00000000004c9947 */ /* 0x000fea0003800000 */
[----:B------:R-:W-:Y:S01]  /*6580*/  ISETP.NE.AND P0, PT, R85, RZ, PT ;  /* 0x000000ff5500720c */ /* 0x000fe20003f05270 */
[----:B------:R-:W-:Y:S01]  /*6590*/  BSSY B0, `(.L_x_107) ;  /* 0x000000b000007945 */ /* 0x000fe20003800000 */
[----:B------:R-:W-:Y:S11]  /*65a0*/  ISETP.NE.AND P1, PT, R86, RZ, PT ;  /* 0x000000ff5600720c */ /* 0x000ff60003f25270 */
[----:B------:R-:W-:Y:S02]  /*65b0*/  @!UPT UIADD3 URZ, UPT, UPT, URZ, URZ, URZ ;  /* 0x000000fffffff290 */ /* 0x000fe4000fffe0ff */
[C---:B-1----:R-:W-:Y:S01]  /*65c0*/  @P1 IMAD R6, R84.reuse, 0x2000, R75 ;  /* 0x0000200054061824 */ /* 0x042fe200078e024b */
[C---:B------:R-:W-:Y:S01]  /*65d0*/  @P1 LEA R4, R84.reuse, R73, 0xd ;  /* 0x0000004954041211 */ /* 0x040fe200078e68ff */
[C---:B------:R-:W-:Y:S02]  /*65e0*/  @P1 IMAD R5, R84.reuse, 0x2000, R74 ;  /* 0x0000200054051824 */ /* 0x040fe400078e024a */
[----:B------:R-:W-:Y:S01]  /*65f0*/  @P1 IMAD R3, R84, 0x2000, R81 ;  /* 0x0000200054031824 */ /* 0x000fe200078e0251 */
[----:B------:R-:W-:Y:S06]  /*6600*/  @P0 BRA `(.L_x_108) ;  /* 0x00000000000c0947 */ /* 0x000fec0003800000 */
[----:B--2---:R-:W-:Y:S04]  /*6610*/  SHF.L.U32 R0, RZ, 0x1f, RZ ;  /* 0x0000001fff007819 */ /* 0x004fe800000006ff */
[----:B------:R-:W1:Y:S02]  /*6620*/  SYNCS.PHASECHK.TRANS64.TRYWAIT P0, [R2+URZ+0x40], R0 ;  /* 0x00004000020075a7 */ /* 0x000e6400080011ff */
[----:B-1----:R-:W-:Y:S05]  /*6630*/  @!P0 BRA `(.L_x_109) ;  /* 0x0000004000b08947 */ /* 0x002fea0003800000 */
.L_x_108:
[----:B------:R-:W-:Y:S05]  /*6640*/  BSYNC B0 ;  /* 0x0000000000007941 */ /* 0x000fea0003800000 */
.L_x_107:
[----:B------:R-:W-:Y:S02]  /*6650*/  ISETP.NE.AND P0, PT, R86, RZ, PT ;  /* 0x000000ff5600720c */ /* 0x000fe40003f05270 */
[----:B------:R-:W-:Y:S11]  /*6660*/  IADD3 R84, PT, PT, R84, 0x1, RZ ;  /* 0x0000000154547810 */ /* 0x000ff60007ffe0ff */
[----:B------:R4:W1:Y:S04]  /*6670*/  @P0 LDS.128 R40, [R6] ;  /* 0x0000000006280984 */ /* 0x0008680000000c00 */
[----:B------:R4:W1:Y:S04]  /*6680*/  @P0 LDS.128 R44, [R5+0x10] ;  /* 0x00001000052c0984 */ /* 0x0008680000000c00 */
[----:B------:R4:W1:Y:S04]  /*6690*/  @P0 LDS.128 R48, [R4+0x20] ;  /* 0x0000200004300984 */ /* 0x0008680000000c00 */
[----:B------:R4:W1:Y:S02]  /*66a0*/  @P0 LDS.128 R52, [R3+0x30] ;  /* 0x0000300003340984 */ /* 0x0008640000000c00 */
.L_x_106:
[----:B------:R-:W-:Y:S05]  /*66b0*/  BSYNC B1 ;  /* 0x0000000000017941 */ /* 0x000fea0003800000 */
.L_x_105:
[----:B-12---:R-:W-:Y:S05]  /*66c0*/  VIADD R0, R34, 0x10 ;  /* 0x0000001022007836 */ /* 0x006fea0000000000 */
[----:B------:R-:W-:Y:S04]  /*66d0*/  SHF.R.U32.HI R0, RZ, 0x15, R0 ;  /* 0x00000015ff007819 */ /* 0x000fe80000011600 */
[----:B------:R-:W-:Y:S11]  /*66e0*/  LOP3.LUT P0, RZ, R0, 0x3, R68, 0x48, !PT ;  /* 0x0000000300ff7812 */ /* 0x000ff60007804844 */
[----:B------:R-:W-:Y:S02]  /*66f0*/  @!UPT UIADD3 URZ, UPT, UPT, URZ, URZ, URZ ;  /* 0x000000fffffff290 */ /* 0x000fe4000fffe0ff */
[----:B------:R-:W-:Y:S05]  /*6700*/  @!P0 BRA `(.L_x_110) ;  /* 0x0000000000408947 */ /* 0x000fea0003800000 */
[----:B------:R-:W1:Y:S01]  /*6710*/  LDCU.64 UR8, c[0x4][0x70] ;  /* 0x01000e00ff0877ac */ /* 0x000e620008000a00 */
[----:B----4-:R-:W-:Y:S01]  /*6720*/  MOV R3, 0x0 ;  /* 0x0000000000037802 */ /* 0x010fe20000000f00 */
[----:B------:R-:W-:Y:S02]  /*6730*/  HFMA2 R12, -RZ, RZ, 0, 5.9604644775390625e-08 ;  /* 0x00000001ff0c7431 */ /* 0x000fe400000001ff */
[----:B------:R-:W-:Y:S02]  /*6740*/  IMAD.MOV.U32 R8, RZ, RZ, 0x192 ;  /* 0x00000192ff087424 */ /* 0x000fe400078e00ff */
[----:B------:R-:W-:Y:S01]  /*6750*/  IMAD.MOV.U32 R13, RZ, RZ, RZ ;  /* 0x000000ffff0d7224 */ /* 0x000fe200078e00ff */
[----:B------:R-:W2:Y:S01]  /*6760*/  LDCU.64 UR6, c[0x4][0x78] ;  /* 0x01000f00ff0677ac */ /* 0x000ea20008000a00 */
[----:B------:R-:W4:Y:S01]  /*6770*/  LDC.64 R2, c[0x4][R3] ;  /* 0x0100000003027b82 */ /* 0x000f220000000a00 */
[----:B------:R-:W5:Y:S01]  /*6780*/  LDCU.64 UR4, c[0x4][0x10] ;  /* 0x01000200ff0477ac */ /* 0x000f620008000a00 */
[----:B-1----:R-:W-:Y:S01]  /*6790*/  MOV R5, UR9 ;  /* 0x0000000900057c02 */ /* 0x002fe20008000f00 */
[----:B------:R-:W-:Y:S01]  /*67a0*/  IMAD.U32 R4, RZ, RZ, UR8 ;  /* 0x00000008ff047e24 */ /* 0x000fe2000f8e00ff */
[----:B--2---:R-:W-:Y:S01]  /*67b0*/  MOV R7, UR7 ;  /* 0x0000000700077c02 */ /* 0x004fe20008000f00 */
[----:B------:R-:W-:Y:S01]  /*67c0*/  IMAD.U32 R6, RZ, RZ, UR6 ;  /* 0x00000006ff067e24 */ /* 0x000fe2000f8e00ff */
[----:B-----5:R-:W-:Y:S01]  /*67d0*/  MOV R11, UR5 ;  /* 0x00000005000b7c02 */ /* 0x020fe20008000f00 */
[----:B------:R-:W-:Y:S02]  /*67e0*/  IMAD.U32 R10, RZ, RZ, UR4 ;  /* 0x00000004ff0a7e24 */ /* 0x000fe4000f8e00ff */
[----:B------:R-:W-:Y:S07]  /*67f0*/  LEPC R20, `(.L_x_110) ;  /* 0x000000001014794e */ /* 0x000fee0000000000 */
[----:B---34-:R-:W-:Y:S05]  /*6800*/  CALL.ABS.NOINC R2 ;  /* 0x0000000002007343 */ /* 0x018fea0003c00000 */
.L_x_110:
[----:B------:R-:W-:Y:S05]  /*6810*/  WARPSYNC.ALL ;  /* 0x0000000000007948 */ /* 0x000fea0003800000 */
[----:B------:R-:W-:Y:S01]  /*6820*/  R2UR UR4, R34 ;  /* 0x00000000220472ca */ /* 0x000fe200000e0000 */
[----:B------:R-:W-:Y:S01]  /*6830*/  BSSY.RECONVERGENT B0, `(.L_x_111) ;  /* 0x0000040000007945 */ /* 0x000fe20003800200 */
[----:B------:R-:W-:Y:S02]  /*6840*/  ISETP.NE.AND P6, PT, R82, RZ, PT ;  /* 0x000000ff5200720c */ /* 0x000fe40003fc5270 */
[----:B------:R-:W-:Y:S02]  /*6850*/  ISETP.NE.AND P0, PT, R77, RZ, PT ;  /* 0x000000ff4d00720c */ /* 0x000fe40003f05270 */
[----:B------:R-:W-:Y:S07]  /*6860*/  MOV R20, UR51 ;  /* 0x0000003300147c02 */ /* 0x000fee0008000f00 */
[----:B----4-:R-:W1:Y:S02]  /*6870*/  LDTM.x16 R4, tmem[UR4+0x10] ;  /* 0x00001004000479ee */ /* 0x010e640008240000 */
[----:B------:R-:W-:Y:S01]  /*6880*/  @P6 LEA R20, R20, UR48, 0x3 ;  /* 0x0000003014146c11 */ /* 0x000fe2000f8e18ff */
[C---:B-1----:R-:W-:Y:S01]  /*6890*/  FMUL R0, R33.reuse, R4 ;  /* 0x0000000421007220 */ /* 0x042fe20000400000 */
        /* <DEDUP_REMOVED lines=33> */
[----:B------:R-:W-:Y:S01]  /*6ab0*/  FFMA R15, R35, R55, R19 ;  /* 0x00000037230f7223 */ /* 0x000fe20000000013 */
[----:B------:R-:W-:Y:S02]  /*6ac0*/  MOV R16, UR37 ;  /* 0x0000002500107c02 */ /* 0x000fe40008000f00 */
[----:B------:R-:W-:Y:S02]  /*6ad0*/  @P6 IADD3 R17, PT, PT, R20, 0x60, RZ ;  /* 0x0000006014116810 */ /* 0x000fe40007ffe0ff */
[----:B------:R1:W-:Y:S01]  /*6ae0*/  STS.128 [R81+0x2030], R12 ;  /* 0x0020300c51007388 */ /* 0x0003e20000000c00 */
[----:B------:R-:W-:Y:S02]  /*6af0*/  LEA R0, R84, UR48, 0x3 ;  /* 0x0000003054007c11 */ /* 0x000fe4000f8e18ff */
[----:B------:R-:W-:Y:S01]  /*6b00*/  @P6 PRMT R16, R16, 0x654, R17 ;  /* 0x0000065410106816 */ /* 0x000fe20000000011 */
[----:B------:R-:W-:Y:S01]  /*6b10*/  @!PT LDS RZ, [RZ] ;  /* 0x00000000fffff984 */ /* 0x000fe20000000800 */
[----:B------:R-:W-:Y:S01]  /*6b20*/  @!PT LDS RZ, [RZ] ;  /* 0x00000000fffff984 */ /* 0x000fe20000000800 */
[----:B------:R-:W-:Y:S01]  /*6b30*/  @!PT LDS RZ, [RZ] ;  /* 0x00000000fffff984 */ /* 0x000fe20000000800 */
[----:B------:R-:W-:Y:S01]  /*6b40*/  @!PT LDS RZ, [RZ] ;  /* 0x00000000fffff984 */ /* 0x000fe20000000800 */
[----:B------:R2:W-:Y:S06]  /*6b50*/  MEMBAR.ALL.CTA ;  /* 0x0000000000007992 */ /* 0x0005ec0000008000 */
[----:B--2---:R-:W2:Y:S01]  /*6b60*/  FENCE.VIEW.ASYNC.S ;  /* 0x00000000000073c6 */ /* 0x004ea20000000000 */
[----:B------:R-:W-:Y:S01]  /*6b70*/  @P6 SHF.L.U32 R2, RZ, 0x1f, RZ ;  /* 0x0000001fff026819 */ /* 0x000fe200000006ff */
[----:B--2---:R-:W-:Y:S06]  /*6b80*/  BAR.SYNC.DEFER_BLOCKING 0x1, 0x80 ;  /* 0x0042000000007b1d */ /* 0x004fec0000010000 */
[----:B------:R-:W-:Y:S05]  /*6b90*/  @P0 BRA `(.L_x_112) ;  /* 0x0000000000240947 */ /* 0x000fea0003800000 */
[----:B------:R-:W-:Y:S02]  /*6ba0*/  UIADD3 UR8, UP0, UPT, UR52, 0x680, URZ ;  /* 0x0000068034087890 */ /* 0x000fe4000ff1e0ff */
[----:B------:R-:W-:Y:S02]  /*6bb0*/  UIADD3 UR5, UPT, UPT, UR41, 0x10, URZ ;  /* 0x0000001029057890 */ /* 0x000fe4000fffe0ff */
[----:B------:R-:W-:Y:S02]  /*6bc0*/  UIADD3 UR4, UPT, UPT, UR48, 0x2200, URZ ;  /* 0x0000220030047890 */ /* 0x000fe4000fffe0ff */
[----:B------:R-:W-:Y:S01]  /*6bd0*/  UIADD3.X UR9, UPT, UPT, URZ, UR53, URZ, UP0, !UPT ;  /* 0x00000035ff097290 */ /* 0x000fe200087fe4ff */
[----:B------:R-:W-:Y:S01]  /*6be0*/  UMOV UR6, UR42 ;  /* 0x0000002a00067c82 */ /* 0x000fe20008000000 */
[----:B------:R-:W-:Y:S07]  /*6bf0*/  UMOV UR7, UR36 ;  /* 0x0000002400077c82 */ /* 0x000fee0008000000 */
[----:B------:R2:W-:Y:S01]  /*6c00*/  UTMASTG.3D [UR4], [UR8] ;  /* 0x00000004080073b5 */ /* 0x0005e20008010000 */
[----:B------:R0:W-:Y:S01]  /*6c10*/  UTMACMDFLUSH ;  /* 0x00000000000079b7 */ /* 0x0001e20000000000 */
[----:B--2---:R-:W-:Y:S04]  /*6c20*/  DEPBAR.LE SB0, 0x1 ;  /* 0x000080400000791a */ /* 0x004fe80000000000 */
.L_x_112:
[----:B------:R-:W-:Y:S05]  /*6c30*/  BSYNC.RECONVERGENT B0 ;  /* 0x0000000000007941 */ /* 0x000fea0003800200 */
.L_x_111:
[----:B------:R-:W-:Y:S01]  /*6c40*/  BAR.SYNC.DEFER_BLOCKING 0x1, 0x80 ;  /* 0x0042000000007b1d */ /* 0x000fe20000010000 */
[----:B------:R-:W-:Y:S04]  /*6c50*/  UIADD3 UR40, UPT, UPT, UR51, 0x1, URZ ;  /* 0x0000000133287890 */ /* 0x000fe8000fffe0ff */
[----:B------:R-:W-:Y:S04]  /*6c60*/  UISETP.NE.AND UP0, UPT, UR40, 0x4, UPT ;  /* 0x000000042800788c */ /* 0x000fe8000bf05270 */
[----:B------:R-:W-:Y:S01]  /*6c70*/  USEL UR40, UR40, URZ, UP0 ;  /* 0x000000ff28287287 */ /* 0x000fe20008000000 */
[----:B------:R2:W-:Y:S01]  /*6c80*/  @P6 SYNCS.ARRIVE.TRANS64.RED.A1T0 RZ, [R16+URZ], RZ ;  /* 0x000000ff10ff69a7 */ /* 0x0005e200081004ff */
[----:B------:R-:W-:Y:S01]  /*6c90*/  BSSY B1, `(.L_x_113) ;  /* 0x0000017000017945 */ /* 0x000fe20003800000 */
[----:B------:R-:W4:Y:S02]  /*6ca0*/  @P6 SYNCS.PHASECHK.TRANS64.TRYWAIT P0, [R0+URZ+0x40], R2 ;  /* 0x00004002000065a7 */ /* 0x000f2400080011ff */
[----:B----4-:R-:W-:Y:S01]  /*6cb0*/  @P6 SEL R85, RZ, 0x1, !P0 ;  /* 0x00000001ff556807 */ /* 0x010fe20004000000 */
[----:B--2---:R-:W-:Y:S06]  /*6cc0*/  @!P6 BRA `(.L_x_114) ;  /* 0x00000000004ce947 */ /* 0x004fec0003800000 */
        /* <DEDUP_REMOVED lines=9> */
[----:B------:R-:W-:Y:S04]  /*6d60*/  SHF.L.U32 R6, RZ, 0x1f, RZ ;  /* 0x0000001fff067819 */ /* 0x000fe800000006ff */
[----:B------:R-:W1:Y:S02]  /*6d70*/  SYNCS.PHASECHK.TRANS64.TRYWAIT P0, [R0+URZ+0x40], R6 ;  /* 0x00004006000075a7 */ /* 0x000e6400080011ff */
[----:B-1----:R-:W-:Y:S05]  /*6d80*/  @!P0 BRA `(.L_x_117) ;  /* 0x0000003800f08947 */ /* 0x002fea0003800000 */
.L_x_116:
[----:B------:R-:W-:Y:S05]  /*6d90*/  BSYNC B0 ;  /* 0x0000000000007941 */ /* 0x000fea0003800000 */
.L_x_115:
[----:B------:R-:W-:Y:S02]  /*6da0*/  ISETP.NE.AND P0, PT, R86, RZ, PT ;  /* 0x000000ff5600720c */ /* 0x000fe40003f05270 */
[----:B------:R-:W-:Y:S11]  /*6db0*/  IADD3 R84, PT, PT, R84, 0x1, RZ ;  /* 0x0000000154547810 */ /* 0x000ff60007ffe0ff */
[----:B------:R2:W4:Y:S04]  /*6dc0*/  @P0 LDS.128 R40, [R5] ;  /* 0x0000000005280984 */ /* 0x0005280000000c00 */
[----:B------:R2:W1:Y:S04]  /*6dd0*/  @P0 LDS.128 R44, [R4+0x10] ;  /* 0x00001000042c0984 */ /* 0x0004680000000c00 */
[----:B------:R2:W1:Y:S04]  /*6de0*/  @P0 LDS.128 R48, [R3+0x20] ;  /* 0x0000200003300984 */ /* 0x0004680000000c00 */
[----:B------:R2:W1:Y:S02]  /*6df0*/  @P0 LDS.128 R52, [R2+0x30] ;  /* 0x0000300002340984 */ /* 0x0004640000000c00 */
.L_x_114:
[----:B------:R-:W-:Y:S05]  /*6e00*/  BSYNC B1 ;  /* 0x0000000000017941 */ /* 0x000fea0003800000 */
.L_x_113:
[----:B-1----:R-:W-:Y:S05]  /*6e10*/  VIADD R0, R34, 0x20 ;  /* 0x0000002022007836 */ /* 0x002fea0000000000 */
[----:B------:R-:W-:Y:S04]  /*6e20*/  SHF.R.U32.HI R0, RZ, 0x15, R0 ;  /* 0x00000015ff007819 */ /* 0x000fe80000011600 */
[----:B------:R-:W-:Y:S11]  /*6e30*/  LOP3.LUT P0, RZ, R0, 0x3, R68, 0x48, !PT ;  /* 0x0000000300ff7812 */ /* 0x000ff60007804844 */
[----:B------:R-:W-:Y:S02]  /*6e40*/  @!UPT UIADD3 URZ, UPT, UPT, URZ, URZ, URZ ;  /* 0x000000fffffff290 */ /* 0x000fe4000fffe0ff */
[----:B------:R-:W-:Y:S05]  /*6e50*/  @!P0 BRA `(.L_x_118) ;  /* 0x0000000000408947 */ /* 0x000fea0003800000 */
[----:B------:R-:W1:Y:S01]  /*6e60*/  LDCU.64 UR8, c[0x4][0x70] ;  /* 0x01000e00ff0877ac */ /* 0x000e620008000a00 */
[----:B--2---:R-:W-:Y:S01]  /*6e70*/  MOV R3, 0x0 ;  /* 0x0000000000037802 */ /* 0x004fe20000000f00 */
[----:B------:R-:W-:Y:S02]  /*6e80*/  HFMA2 R12, -RZ, RZ, 0, 5.9604644775390625e-08 ;  /* 0x00000001ff0c7431 */ /* 0x000fe400000001ff */
[----:B------:R-:W-:Y:S02]  /*6e90*/  IMAD.MOV.U32 R8, RZ, RZ, 0x192 ;  /* 0x00000192ff087424 */ /* 0x000fe400078e00ff */
[----:B------:R-:W-:Y:S01]  /*6ea0*/  IMAD.MOV.U32 R13, RZ, RZ, RZ ;  /* 0x000000ffff0d7224 */ /* 0x000fe200078e00ff */
[----:B------:R-:W2:Y:S01]  /*6eb0*/  LDCU.64 UR6, c[0x4][0x78] ;  /* 0x01000f00ff0677ac */ /* 0x000ea20008000a00 */
[----:B------:R-:W3:Y:S01]  /*6ec0*/  LDC.64 R2, c[0x4][R3] ;  /* 0x0100000003027b82 */ /* 0x000ee20000000a00 */
        /* <DEDUP_REMOVED lines=9> */
.L_x_118:
[----:B------:R-:W-:Y:S05]  /*6f60*/  WARPSYNC.ALL ;  /* 0x0000000000007948 */ /* 0x000fea0003800000 */
[----:B------:R-:W-:Y:S01]  /*6f70*/  R2UR UR4, R34 ;  /* 0x00000000220472ca */ /* 0x000fe200000e0000 */
[----:B------:R-:W-:Y:S01]  /*6f80*/  BSSY.RECONVERGENT B0, `(.L_x_119) ;  /* 0x0000040000007945 */ /* 0x000fe20003800200 */
[----:B------:R-:W-:Y:S02]  /*6f90*/  ISETP.NE.AND P6, PT, R82, RZ, PT ;  /* 0x000000ff5200720c */ /* 0x000fe40003fc5270 */
[----:B------:R-:W-:Y:S02]  /*6fa0*/  ISETP.NE.AND P0, PT, R77, RZ, PT ;  /* 0x000000ff4d00720c */ /* 0x000fe40003f05270 */
[----:B------:R-:W-:Y:S07]  /*6fb0*/  MOV R20, UR40 ;  /* 0x0000002800147c02 */ /* 0x000fee0008000f00 */
[----:B--2---:R-:W1:Y:S02]  /*6fc0*/  LDTM.x16 R4, tmem[UR4+0x20] ;  /* 0x00002004000479ee */ /* 0x004e640008240000 */
[----:B------:R-:W-:Y:S01]  /*6fd0*/  @P6 LEA R20, R20, UR48, 0x3 ;  /* 0x0000003014146c11 */ /* 0x000fe2000f8e18ff */
[C---:B-1----:R-:W-:Y:S01]  /*6fe0*/  FMUL R0, R33.reuse, R4 ;  /* 0x0000000421007220 */ /* 0x042fe20000400000 */
[C---:B------:R-:W-:Y:S01]  /*6ff0*/  FMUL R2, R33.reuse, R5 ;  /* 0x0000000521027220 */ /* 0x040fe20000400000 */
[C---:B------:R-:W-:Y:S01]  /*7000*/  FMUL R3, R33.reuse, R6 ;  /* 0x0000000621037220 */ /* 0x040fe20000400000 */
[----:B------:R-:W-:Y:S01]  /*7010*/  FMUL R7, R33, R7 ;  /* 0x0000000721077220 */ /* 0x000fe20000400000 */
[----:B----4-:R-:W-:Y:S01]  /*7020*/  FFMA R36, R35, R40, R0 ;  /* 0x0000002823247223 */ /* 0x010fe20000000000 */
        /* <DEDUP_REMOVED lines=53> */
.L_x_120:
[----:B------:R-:W-:Y:S05]  /*7380*/  BSYNC.RECONVERGENT B0 ;  /* 0x0000000000007941 */ /* 0x000fea0003800200 */
.L_x_119:
[----:B------:R-:W-:Y:S01]  /*7390*/  BAR.SYNC.DEFER_BLOCKING 0x1, 0x80 ;  /* 0x0042000000007b1d */ /* 0x000fe20000010000 */
[----:B------:R-:W-:Y:S01]  /*73a0*/  UIADD3 UR43, UPT, UPT, UR40, 0x1, URZ ;  /* 0x00000001282b7890 */ /* 0x000fe2000fffe0ff */
[----:B------:R-:W-:Y:S03]  /*73b0*/  HFMA2 R87, -RZ, RZ, 0, 0 ;  /* 0x00000000ff577431 */ /* 0x000fe600000001ff */
        /* <DEDUP_REMOVED lines=19> */
.L_x_124:
[----:B------:R-:W-:Y:S05]  /*74f0*/  BSYNC B0 ;  /* 0x0000000000007941 */ /* 0x000fea0003800000 */
.L_x_123:
[----:B------:R-:W-:Y:S01]  /*7500*/  ISETP.NE.AND P0, PT, R86, RZ, PT ;  /* 0x000000ff5600720c */ /* 0x000fe20003f05270 */
[----:B------:R-:W-:Y:S11]  /*7510*/  VIADD R84, R84, 0x1 ;  /* 0x0000000154547836 */ /* 0x000ff60000000000 */
[----:B------:R-:W-:Y:S01]  /*7520*/  @!UPT UIADD3 URZ, UPT, UPT, URZ, URZ, URZ ;  /* 0x000000fffffff290 */ /* 0x000fe2000fffe0ff */
[----:B------:R2:W4:Y:S04]  /*7530*/  @P0 LDS.128 R40, [R5] ;  /* 0x0000000005280984 */ /* 0x0005280000000c00 */
[----:B------:R2:W1:Y:S04]  /*7540*/  @P0 LDS.128 R44, [R4+0x10] ;  /* 0x00001000042c0984 */ /* 0x0004680000000c00 */
[----:B------:R2:W1:Y:S04]  /*7550*/  @P0 LDS.128 R48, [R3+0x20] ;  /* 0x0000200003300984 */ /* 0x0004680000000c00 */
[----:B------:R2:W1:Y:S01]  /*7560*/  @P0 LDS.128 R52, [R2+0x30] ;  /* 0x0000300002340984 */ /* 0x0004620000000c00 */
[C---:B------:R-:W-:Y:S04]  /*7570*/  ISETP.NE.AND P0, PT, R84.reuse, 0x4, PT ;  /* 0x000000045400780c */ /* 0x040fe80003f05270 */
[----:B------:R-:W-:Y:S02]  /*7580*/  SEL R84, R84, RZ, P0 ;  /* 0x000000ff54547207 */ /* 0x000fe40000000000 */
[----:B------:R-:W-:Y:S02]  /*7590*/  SEL R87, RZ, 0x1, P0 ;  /* 0x00000001ff577807 */ /* 0x000fe40000000000 */
.L_x_122:
[----:B------:R-:W-:Y:S05]  /*75a0*/  BSYNC B1 ;  /* 0x0000000000017941 */ /* 0x000fea0003800000 */
.L_x_121:
        /* <DEDUP_REMOVED lines=21> */
.L_x_126:
        /* <DEDUP_REMOVED lines=54> */
[----:B------:R-:W-:Y:S01]  /*7a60*/  @P6 SHF.L.U32 R2, R87, 0x1f, RZ ;  /* 0x0000001f57026819 */ /* 0x000fe200000006ff */
        /* <DEDUP_REMOVED lines=11> */
.L_x_128:
[----:B------:R-:W-:Y:S05]  /*7b20*/  BSYNC.RECONVERGENT B0 ;  /* 0x0000000000007941 */ /* 0x000fea0003800200 */
.L_x_127:
        /* <DEDUP_REMOVED lines=18> */
[----:B------:R-:W-:Y:S04]  /*7c50*/  SHF.L.U32 R6, R87, 0x1f, RZ ;  /* 0x0000001f57067819 */ /* 0x000fe800000006ff */
[----:B------:R-:W1:Y:S02]  /*7c60*/  SYNCS.PHASECHK.TRANS64.TRYWAIT P0, [R0+URZ+0x40], R6 ;  /* 0x00004006000075a7 */ /* 0x000e6400080011ff */
[----:B-1----:R-:W-:Y:S05]  /*7c70*/  @!P0 BRA `(.L_x_133) ;  /* 0x0000002c005c8947 */ /* 0x002fea0003800000 */
.L_x_132:
[----:B------:R-:W-:Y:S05]  /*7c80*/  BSYNC B0 ;  /* 0x0000000000007941 */ /* 0x000fea0003800000 */
.L_x_131:
[----:B------:R-:W-:Y:S01]  /*7c90*/  ISETP.NE.AND P0, PT, R86, RZ, PT ;  /* 0x000000ff5600720c */ /* 0x000fe20003f05270 */
[----:B------:R-:W-:Y:S11]  /*7ca0*/  VIADD R84, R84, 0x1 ;  /* 0x0000000154547836 */ /* 0x000ff60000000000 */
[----:B------:R-:W-:Y:S01]  /*7cb0*/  @!UPT UIADD3 URZ, UPT, UPT, URZ, URZ, URZ ;  /* 0x000000fffffff290 */ /* 0x000fe2000fffe0ff */
[----:B------:R2:W4:Y:S04]  /*7cc0*/  @P0 LDS.128 R40, [R5] ;  /* 0x0000000005280984 */ /* 0x0005280000000c00 */
[----:B------:R2:W2:Y:S04]  /*7cd0*/  @P0 LDS.128 R44, [R4+0x10] ;  /* 0x00001000042c0984 */ /* 0x0004a80000000c00 */
[----:B------:R2:W2:Y:S04]  /*7ce0*/  @P0 LDS.128 R48, [R3+0x20] ;  /* 0x0000200003300984 */ /* 0x0004a80000000c00 */
[----:B------:R2:W2:Y:S01]  /*7cf0*/  @P0 LDS.128 R52, [R2+0x30] ;  /* 0x0000300002340984 */ /* 0x0004a20000000c00 */
[C---:B------:R-:W-:Y:S04]  /*7d00*/  ISETP.NE.AND P0, PT, R84.reuse, 0x4, PT ;  /* 0x000000045400780c */ /* 0x040fe80003f05270 */
[----:B-1----:R-:W-:Y:S02]  /*7d10*/  SEL R0, RZ, 0x1, P0 ;  /* 0x00000001ff007807 */ /* 0x002fe40000000000 */
[----:B------:R-:W-:Y:S02]  /*7d20*/  SEL R84, R84, RZ, P0 ;  /* 0x000000ff54547207 */ /* 0x000fe40000000000 */
[----:B------:R-:W-:Y:S02]  /*7d30*/  LOP3.LUT R87, R87, R0, RZ, 0x3c, !PT ;  /* 0x0000000057577212 */ /* 0x000fe400078e3cff */
.L_x_130:
[----:B------:R-:W-:Y:S05]  /*7d40*/  BSYNC B1 ;  /* 0x0000000000017941 */ /* 0x000fea0003800000 */
.L_x_129:
[----:B------:R-:W-:Y:S05]  /*7d50*/  VIADD R0, R34, 0x40 ;  /* 0x0000004022007836 */ /* 0x000fea0000000000 */
[----:B------:R-:W-:Y:S04]  /*7d60*/  SHF.R.U32.HI R0, RZ, 0x15, R0 ;  /* 0x00000015ff007819 */ /* 0x000fe80000011600 */
[----:B------:R-:W-:Y:S11]  /*7d70*/  LOP3.LUT P0, RZ, R0, 0x3, R68, 0x48, !PT ;  /* 0x0000000300ff7812 */ /* 0x000ff60007804844 */
[----:B------:R-:W-:Y:S02]  /*7d80*/  @!UPT UIADD3 URZ, UPT, UPT, URZ, URZ, URZ ;  /* 0x000000fffffff290 */ /* 0x000fe4000fffe0ff */
[----:B------:R-:W-:Y:S05]  /*7d90*/  @!P0 BRA `(.L_x_134) ;  /* 0x0000000000408947 */ /* 0x000fea0003800000 */
[----:B------:R-:W5:Y:S01]  /*7da0*/  LDCU.64 UR8, c[0x4][0x70] ;  /* 0x01000e00ff0877ac */ /* 0x000f620008000a00 */
[----:B--2---:R-:W-:Y:S01]  /*7db0*/  MOV R3, 0x0 ;  /* 0x0000000000037802 */ /* 0x004fe20000000f00 */
[----:B-1----:R-:W-:Y:S02]  /*7dc0*/  HFMA2 R12, -RZ, RZ, 0, 5.9604644775390625e-08 ;  /* 0x00000001ff0c7431 */ /* 0x002fe400000001ff */
[----:B------:R-:W-:Y:S02]  /*7dd0*/  IMAD.MOV.U32 R8, RZ, RZ, 0x192 ;  /* 0x00000192ff087424 */ /* 0x000fe400078e00ff */
[----:B------:R-:W-:Y:S01]  /*7de0*/  IMAD.MOV.U32 R13, RZ, RZ, RZ ;  /* 0x000000ffff0d7224 */ /* 0x000fe200078e00ff */
[----:B------:R-:W1:Y:S01]  /*7df0*/  LDCU.64 UR6, c[0x4][0x78] ;  /* 0x01000f00ff0677ac */ /* 0x000e620008000a00 */
[----:B------:R-:W2:Y:S01]  /*7e00*/  LDC.64 R2, c[0x4][R3] ;  /* 0x0100000003027b82 */ /* 0x000ea20000000a00 */
[----:B------:R-:W3:Y:S01]  /*7e10*/  LDCU.64 UR4, c[0x4][0x10] ;  /* 0x01000200ff0477ac */ /* 0x000ee20008000a00 */
[----:B-----5:R-:W-:Y:S01]  /*7e20*/  MOV R5, UR9 ;  /* 0x0000000900057c02 */ /* 0x020fe20008000f00 */
[----:B------:R-:W-:Y:S01]  /*7e30*/  IMAD.U32 R4, RZ, RZ, UR8 ;  /* 0x00000008ff047e24 */ /* 0x000fe2000f8e00ff */
[----:B-1----:R-:W-:Y:S01]  /*7e40*/  MOV R7, UR7 ;  /* 0x0000000700077c02 */ /* 0x002fe20008000f00 */
[----:B------:R-:W-:Y:S01]  /*7e50*/  IMAD.U32 R6, RZ, RZ, UR6 ;  /* 0x00000006ff067e24 */ /* 0x000fe2000f8e00ff */
[----:B---3--:R-:W-:Y:S01]  /*7e60*/  MOV R11, UR5 ;  /* 0x00000005000b7c02 */ /* 0x008fe20008000f00 */
[----:B------:R-:W-:Y:S02]  /*7e70*/  IMAD.U32 R10, RZ, RZ, UR4 ;  /* 0x00000004ff0a7e24 */ /* 0x000fe4000f8e00ff */
[----:B------:R-:W-:Y:S07]  /*7e80*/  LEPC R20, `(.L_x_134) ;  /* 0x000000001014794e */ /* 0x000fee0000000000 */
[----:B--2-4-:R-:W-:Y:S05]  /*7e90*/  CALL.ABS.NOINC R2 ;  /* 0x0000000002007343 */ /* 0x014fea0003c00000 */
.L_x_134:
[----:B------:R-:W-:Y:S05]  /*7ea0*/  WARPSYNC.ALL ;  /* 0x0000000000007948 */ /* 0x000fea0003800000 */
[----:B------:R-:W-:Y:S01]  /*7eb0*/  R2UR UR4, R34 ;  /* 0x00000000220472ca */ /* 0x000fe200000e0000 */
[----:B------:R-:W-:Y:S01]  /*7ec0*/  BSSY.RECONVERGENT B0, `(.L_x_135) ;  /* 0x0000043000007945 */ /* 0x000fe20003800200 */
[----:B------:R-:W-:Y:S02]  /*7ed0*/  ISETP.NE.AND P6, PT, R82, RZ, PT ;  /* 0x000000ff5200720c */ /* 0x000fe40003fc5270 */
[----:B------:R-:W-:Y:S02]  /*7ee0*/  ISETP.NE.AND P0, PT, R77, RZ, PT ;  /* 0x000000ff4d00720c */ /* 0x000fe40003f05270 */
[----:B------:R-:W-:Y:S07]  /*7ef0*/  MOV R20, UR40 ;  /* 0x0000002800147c02 */ /* 0x000fee0008000f00 */
[----:B-12---:R-:W1:Y:S02]  /*7f00*/  LDTM.x16 R4, tmem[UR4+0x40] ;  /* 0x00004004000479ee */ /* 0x006e640008240000 */
        /* <DEDUP_REMOVED lines=50> */
[----:B------:R-:W-:Y:S02]  /*8230*/  UIADD3 UR10, UPT, UPT, UR48, 0x200, URZ ;  /* 0x00000200300a7890 */ /* 0x000fe4000fffe0ff */
[----:B------:R-:W-:Y:S02]  /*8240*/  UIADD3 UR8, UP0, UPT, UR52, 0x680, URZ ;  /* 0x0000068034087890 */ /* 0x000fe4000ff1e0ff */
[----:B------:R-:W-:Y:S02]  /*8250*/  UIADD3 UR5, UPT, UPT, UR41, 0x40, URZ ;  /* 0x0000004029057890 */ /* 0x000fe4000fffe0ff */
[----:B------:R-:W-:Y:S01]  /*8260*/  MOV R69, UR10 ;  /* 0x0000000a00457c02 */ /* 0x000fe20008000f00 */
[----:B------:R-:W-:Y:S01]  /*8270*/  UIADD3.X UR9, UPT, UPT, URZ, UR53, URZ, UP0, !UPT ;  /* 0x00000035ff097290 */ /* 0x000fe200087fe4ff */
[----:B------:R-:W-:Y:S02]  /*8280*/  UMOV UR6, UR42 ;  /* 0x0000002a00067c82 */ /* 0x000fe40008000000 */
[----:B------:R-:W-:Y:S01]  /*8290*/  R2UR UR4, R69 ;  /* 0x00000000450472ca */ /* 0x000fe200000e0000 */
[----:B------:R-:W-:Y:S11]  /*82a0*/  UMOV UR7, UR36 ;  /* 0x0000002400077c82 */ /* 0x000ff60008000000 */
[----:B------:R-:W-:Y:S01]  /*82b0*/  @!UPT UIADD3 URZ, UPT, UPT, URZ, URZ, URZ ;  /* 0x000000fffffff290 */ /* 0x000fe2000fffe0ff */
[----:B------:R2:W-:Y:S01]  /*82c0*/  UTMASTG.3D [UR4], [UR8] ;  /* 0x00000004080073b5 */ /* 0x0005e20008010000 */
[----:B------:R0:W-:Y:S01]  /*82d0*/  UTMACMDFLUSH ;  /* 0x00000000000079b7 */ /* 0x0001e20000000000 */
[----:B--2---:R-:W-:Y:S04]  /*82e0*/  DEPBAR.LE SB0, 0x1 ;  /* 0x000080400000791a */ /* 0x004fe80000000000 */
.L_x_136:
[----:B------:R-:W-:Y:S05]  /*82f0*/  BSYNC.RECONVERGENT B0 ;  /* 0x0000000000007941 */ /* 0x000fea0003800200 */
.L_x_135:
        /* <DEDUP_REMOVED lines=21> */
.L_x_140:
[----:B------:R-:W-:Y:S05]  /*8450*/  BSYNC B0 ;  /* 0x0000000000007941 */ /* 0x000fea0003800000 */
.L_x_139:
        /* <DEDUP_REMOVED lines=11> */
.L_x_138:
[----:B------:R-:W-:Y:S05]  /*8510*/  BSYNC B1 ;  /* 0x0000000000017941 */ /* 0x000fea0003800000 */
.L_x_137:
        /* <DEDUP_REMOVED lines=21> */
.L_x_142:
        /* <DEDUP_REMOVED lines=66> */
.L_x_144:
[----:B------:R-:W-:Y:S05]  /*8a90*/  BSYNC.RECONVERGENT B0 ;  /* 0x0000000000007941 */ /* 0x000fea0003800200 */
.L_x_143:
        /* <DEDUP_REMOVED lines=21> */
.L_x_148:
[----:B------:R-:W-:Y:S05]  /*8bf0*/  BSYNC B0 ;  /* 0x0000000000007941 */ /* 0x000fea0003800000 */
.L_x_147:
        /* <DEDUP_REMOVED lines=11> */
.L_x_146:
[----:B------:R-:W-:Y:S05]  /*8cb0*/  BSYNC B1 ;  /* 0x0000000000017941 */ /* 0x000fea0003800000 */
.L_x_145:
        /* <DEDUP_REMOVED lines=21> */
.L_x_150:
        /* <DEDUP_REMOVED lines=66> */
.L_x_152:
[----:B------:R-:W-:Y:S05]  /*9230*/  BSYNC.RECONVERGENT B0 ;  /* 0x0000000000007941 */ /* 0x000fea0003800200 */
.L_x_151:
        /* <DEDUP_REMOVED lines=21> */
.L_x_156:
[----:B------:R-:W-:Y:S05]  /*9390*/  BSYNC B0 ;  /* 0x0000000000007941 */ /* 0x000fea0003800000 */
.L_x_155:
[----:B------:R-:W-:Y:S11]  /*93a0*/  ISETP.NE.AND P0, PT, R86, RZ, PT ;  /* 0x000000ff5600720c */ /* 0x000ff60003f05270 */
[----:B------:R-:W-:Y:S02]  /*93b0*/  @!UPT UIADD3 URZ, UPT, UPT, URZ, URZ, URZ ;  /* 0x000000fffffff290 */ /* 0x000fe4000fffe0ff */
[----:B------:R2:W4:Y:S04]  /*93c0*/  @P0 LDS.128 R40, [R4] ;  /* 0x0000000004280984 */ /* 0x0005280000000c00 */
[----:B------:R2:W1:Y:S04]  /*93d0*/  @P0 LDS.128 R44, [R3+0x10] ;  /* 0x00001000032c0984 */ /* 0x0004680000000c00 */
[----:B------:R2:W1:Y:S04]  /*93e0*/  @P0 LDS.128 R48, [R2+0x20] ;  /* 0x0000200002300984 */ /* 0x0004680000000c00 */
[----:B------:R2:W1:Y:S02]  /*93f0*/  @P0 LDS.128 R52, [R84+0x30] ;  /* 0x0000300054340984 */ /* 0x0004640000000c00 */
.L_x_154:
[----:B------:R-:W-:Y:S05]  /*9400*/  BSYNC B1 ;  /* 0x0000000000017941 */ /* 0x000fea0003800000 */
.L_x_153:
        /* <DEDUP_REMOVED lines=21> */
.L_x_158:
[----:B------:R-:W-:Y:S01]  /*9560*/  ISETP.NE.AND P0, PT, R77, RZ, PT ;  /* 0x000000ff4d00720c */ /* 0x000fe20003f05270 */
[----:B------:R-:W-:Y:S05]  /*9570*/  WARPSYNC.ALL ;  /* 0x0000000000007948 */ /* 0x000fea0003800000 */
[----:B------:R-:W-:Y:S01]  /*9580*/  R2UR UR4, R34 ;  /* 0x00000000220472ca */ /* 0x000fe200000e0000 */
[----:B------:R-:W-:Y:S01]  /*9590*/  BSSY.RECONVERGENT B0, `(.L_x_159) ;  /* 0x000003c000007945 */ /* 0x000fe20003800200 */
[----:B------:R-:W-:Y:S11]  /*95a0*/  R2UR UR5, R83 ;  /* 0x00000000530572ca */ /* 0x000ff600000e0000 */
[----:B--2---:R-:W1:Y:S01]  /*95b0*/  LDTM.x16 R4, tmem[UR4+0x70] ;  /* 0x00007004000479ee */ /* 0x004e620008240000 */
[----:B------:R-:W-:Y:S01]  /*95c0*/  NOP ;  /* 0x0000000000007918 */ /* 0x000fe20000000000 */
[----:B------:R-:W-:Y:S04]  /*95d0*/  UIADD3 UR5, UPT, UPT, UR5, 0xd0, URZ ;  /* 0x000000d005057890 */ /* 0x000fe8000fffe0ff */
[----:B------:R-:W-:Y:S09]  /*95e0*/  UPRMT UR5, UR37, 0x654, UR5 ;  /* 0x0000065425057896 */ /* 0x000ff20008000005 */
[----:B-1----:R-:W-:Y:S01]  /*95f0*/  SYNCS.ARRIVE.TRANS64.RED.A1T0 RZ, [UR5], RZ ;  /* 0x000000ffffff79a7 */ /* 0x002fe20008100405 */
[C---:B------:R-:W-:Y:S01]  /*9600*/  FMUL R0, R33.reuse, R4 ;  /* 0x0000000421007220 */ /* 0x040fe20000400000 */
        /* <DEDUP_REMOVED lines=52> */
.L_x_160:
[----:B------:R-:W-:Y:S05]  /*9950*/  BSYNC.RECONVERGENT B0 ;  /* 0x0000000000007941 */ /* 0x000fea0003800200 */
.L_x_159:
[----:B------:R-:W-:Y:S01]  /*9960*/  BAR.SYNC.DEFER_BLOCKING 0x1, 0x80 ;  /* 0x0042000000007b1d */ /* 0x000fe20000010000 */
[----:B------:R-:W-:Y:S01]  /*9970*/  UISETP.NE.AND UP0, UPT, UR49, -0x8, UPT ;  /* 0xfffffff83100788c */ /* 0x000fe2000bf05270 */
[----:B------:R-:W-:Y:S08]  /*9980*/  IADD3 R31, PT, PT, R31, 0x1, RZ ;  /* 0x000000011f1f7810 */ /* 0x000ff00007ffe0ff */
[----:B------:R-:W-:Y:S05]  /*9990*/  BRA.U !UP0, `(.L_x_161) ;  /* 0x0000000108287547 */ /* 0x000fea000b800000 */
[----:B------:R-:W-:Y:S01]  /*99a0*/  ISETP.NE.AND P0, PT, R82, RZ, PT ;  /* 0x000000ff5200720c */ /* 0x000fe20003f05270 */
[----:B------:R-:W-:Y:S01]  /*99b0*/  IMAD.U32 R2, RZ, RZ, UR51 ;  /* 0x00000033ff027e24 */ /* 0x000fe2000f8e00ff */
[----:B------:R-:W-:Y:S01]  /*99c0*/  UIADD3 UR51, UPT, UPT, UR51, 0x1, URZ ;  /* 0x0000000133337890 */ /* 0x000fe2000fffe0ff */
[----:B------:R-:W-:Y:S03]  /*99d0*/  IMAD.U32 R0, RZ, RZ, UR37 ;  /* 0x00000025ff007e24 */ /* 0x000fe6000f8e00ff */
[----:B------:R-:W-:Y:S04]  /*99e0*/  UISETP.NE.AND UP0, UPT, UR51, 0x4, UPT ;  /* 0x000000043300788c */ /* 0x000fe8000bf05270 */
[----:B------:R-:W-:Y:S03]  /*99f0*/  USEL UR51, UR51, URZ, UP0 ;  /* 0x000000ff33337287 */ /* 0x000fe60008000000 */
[----:B------:R-:W-:Y:S05]  /*9a00*/  @P0 LEA R2, R2, UR48, 0x3 ;  /* 0x0000003002020c11 */ /* 0x000fea000f8e18ff */
[----:B------:R-:W-:Y:S05]  /*9a10*/  @P0 VIADD R2, R2, 0x60 ;  /* 0x0000006002020836 */ /* 0x000fea0000000000 */
[----:B------:R-:W-:Y:S04]  /*9a20*/  @P0 PRMT R0, R0, 0x654, R2 ;  /* 0x0000065400000816 */ /* 0x000fe80000000002 */
[----:B------:R2:W-:Y:S03]  /*9a30*/  @P0 SYNCS.ARRIVE.TRANS64.RED.A1T0 RZ, [R0+URZ], RZ ;  /* 0x000000ff00ff09a7 */ /* 0x0005e600081004ff */
.L_x_161:
[----:B------:R-:W-:Y:S01]  /*9a40*/  ISETP.NE.AND P2, PT, R78, RZ, PT ;  /* 0x000000ff4e00720c */ /* 0x000fe20003f45270 */
[----:B------:R-:W-:Y:S01]  /*9a50*/  UIADD3 UR49, UPT, UPT, UR49, 0x8, URZ ;  /* 0x0000000831317890 */ /* 0x000fe2000fffe0ff */
[----:B------:R-:W-:Y:S01]  /*9a60*/  ISETP.NE.AND P0, PT, R80, 0x2, PT ;  /* 0x000000025000780c */ /* 0x000fe20003f05270 */
[----:B-1----:R-:W-:Y:S01]  /*9a70*/  IMAD.IADD R14, R29, 0x1, R62 ;  /* 0x000000011d0e7824 */ /* 0x002fe200078e023e */
[----:B------:R-:W-:Y:S01]  /*9a80*/  ISETP.NE.AND P1, PT, R31, 0x4, PT ;  /* 0x000000041f00780c */ /* 0x000fe20003f25270 */
[----:B------:R-:W-:Y:S01]  /*9a90*/  IMAD.IADD R15, R30, 0x1, R63 ;  /* 0x000000011e0f7824 */ /* 0x000fe200078e023f */
[----:B------:R-:W-:Y:S02]  /*9aa0*/  SEL R2, RZ, 0x1, P0 ;  /* 0x00000001ff027807 */ /* 0x000fe40000000000 */
[----:B--2---:R-:W-:Y:S02]  /*9ab0*/  SEL R0, RZ, 0x1, P1 ;  /* 0x00000001ff007807 */ /* 0x004fe40000800000 */
[----:B------:R-:W-:Y:S02]  /*9ac0*/  LOP3.LUT R71, R71, R2, RZ, 0x3c, !PT ;  /* 0x0000000247477212 */ /* 0x000fe400078e3cff */
[----:B------:R-:W-:Y:S02]  /*9ad0*/  LOP3.LUT R72, R72, R0, RZ, 0x3c, !PT ;  /* 0x0000000048487212 */ /* 0x000fe400078e3cff */
[----:B------:R-:W-:Y:S02]  /*9ae0*/  @P2 R2UR UR36, R70 ;  /* 0x00000000462422ca */ /* 0x000fe400000e0000 */
[----:B------:R-:W-:Y:S02]  /*9af0*/  SEL R80, R80, RZ, P0 ;  /* 0x000000ff50507207 */ /* 0x000fe40000000000 */
[----:B------:R-:W-:Y:S01]  /*9b00*/  SEL R31, R31, RZ, P1 ;  /* 0x000000ff1f1f7207 */ /* 0x000fe20000800000 */
[----:B------:R-:W-:Y:S10]  /*9b10*/  @P2 BRA `(.L_x_162) ;  /* 0xffffffb400a82947 */ /* 0x000ff4000383ffff */
[----:B------:R-:W-:-:S09]  /*9b20*/  UISETP.NE.AND UP0, UPT, UR50, URZ, UPT ;  /* 0x000000ff3200728c */ /* 0x000fd2000bf05270 */
[----:B------:R-:W-:Y:S05]  /*9b30*/  BRA.U !UP0, `(.L_x_163) ;  /* 0x0000000108487547 */ /* 0x000fea000b800000 */
[----:B------:R-:W1:Y:S02]  /*9b40*/  LDCU.64 UR4, c[0x0][0x890] ;  /* 0x00011200ff0477ac */ /* 0x000e640008000a00 */
[----:B-1----:R-:W-:-:S04]  /*9b50*/  UISETP.NE.U32.AND UP0, UPT, UR4, URZ, UPT ;  /* 0x000000ff0400728c */ /* 0x002fc8000bf05070 */
[----:B------:R-:W-:-:S09]  /*9b60*/  UISETP.NE.AND.EX UP0, UPT, UR5, URZ, UPT, UP0 ;  /* 0x000000ff0500728c */ /* 0x000fd2000bf05300 */
[----:B------:R-:W-:Y:S05]  /*9b70*/  BRA.U UP0, `(.L_x_164) ;  /* 0x00000001000c7547 */ /* 0x000fea000b800000 */
[----:B------:R-:W-:-:S13]  /*9b80*/  FSETP.NEU.AND P0, PT, R35, RZ, PT ;  /* 0x000000ff2300720b */ /* 0x000fda0003f0d000 */
[----:B------:R-:W-:Y:S05]  /*9b90*/  @!P0 EXIT ;  /* 0x000000000000894d */ /* 0x000fea0003800000 */
[----:B------:R-:W-:Y:S05]  /*9ba0*/  BRA `(.L_x_163) ;  /* 0x00000000002c7947 */ /* 0x000fea0003800000 */
.L_x_164:
[----:B------:R-:W-:Y:S01]  /*9bb0*/  ISETP.NE.AND P0, PT, R79, RZ, PT ;  /* 0x000000ff4f00720c */ /* 0x000fe20003f05270 */
[----:B------:R-:W-:-:S12]  /*9bc0*/  BSSY.RECONVERGENT B0, `(.L_x_163) ;  /* 0x0000009000007945 */ /* 0x000fd80003800200 */
[----:B------:R-:W-:Y:S05]  /*9bd0*/  @P0 BRA `(.L_x_165) ;  /* 0x0000000000140947 */ /* 0x000fea0003800000 */
[----:B------:R-:W1:Y:S02]  /*9be0*/  LDCU.64 UR4, c[0x0][0x888] ;  /* 0x00011100ff0477ac */ /* 0x000e640008000a00 */
[----:B-1----:R-:W-:-:S04]  /*9bf0*/  ISETP.NE.U32.AND P0, PT, RZ, UR4, PT ;  /* 0x00000004ff007c0c */ /* 0x002fc8000bf05070 */
[----:B------:R-:W-:-:S13]  /*9c00*/  ISETP.NE.AND.EX P0, PT, RZ, UR5, PT, P0 ;  /* 0x00000005ff007c0c */ /* 0x000fda000bf05300 */
[----:B------:R-:W-:Y:S05]  /*9c10*/  @!P0 EXIT ;  /* 0x000000000000894d */ /* 0x000fea0003800000 */
[----:B------:R-:W-:Y:S05]  /*9c20*/  BRA `(.L_x_166) ;  /* 0x0000000000087947 */ /* 0x000fea0003800000 */
.L_x_165:
[----:B------:R-:W-:-:S13]  /*9c30*/  FSETP.NEU.AND P0, PT, R35, RZ, PT ;  /* 0x000000ff2300720b */ /* 0x000fda0003f0d000 */
[----:B------:R-:W-:Y:S05]  /*9c40*/  @!P0 EXIT ;  /* 0x000000000000894d */ /* 0x000fea0003800000 */
.L_x_166:
[----:B------:R-:W-:Y:S05]  /*9c50*/  BSYNC.RECONVERGENT B0 ;  /* 0x0000000000007941 */ /* 0x000fea0003800200 */
.L_x_163:
[----:B------:R-:W-:Y:S01]  /*9c60*/  ULEA UR4, UR51, UR48, 0x3 ;  /* 0x0000003033047291 */ /* 0x000fe2000f8e18ff */
[----:B------:R-:W-:-:S04]  /*9c70*/  DEPBAR.LE SB0, 0x0 ;  /* 0x000080000000791a */ /* 0x000fc80000000000 */
[----:B------:R-:W-:-:S04]  /*9c80*/  UIADD3 UR4, UPT, UPT, UR4, 0x60, URZ ;  /* 0x0000006004047890 */ /* 0x000fc8000fffe0ff */
[----:B------:R-:W-:-:S09]  /*9c90*/  UPRMT UR4, UR37, 0x654, UR4 ;  /* 0x0000065425047896 */ /* 0x000fd20008000004 */
[----:B------:R-:W-:Y:S01]  /*9ca0*/  SYNCS.ARRIVE.TRANS64.RED.A1T0 RZ, [UR4], RZ ;  /* 0x000000ffffff79a7 */ /* 0x000fe20008100404 */
[----:B------:R-:W-:Y:S05]  /*9cb0*/  EXIT ;  /* 0x000000000000794d */ /* 0x000fea0003800000 */
.L_x_19:
[----:B--2---:R2:W1:Y:S02]  /*9cc0*/  SYNCS.PHASECHK.TRANS64.TRYWAIT P0, [R2+URZ+0x100], R3 ;  /* 0x00010003020075a7 */ /* 0x00446400080011ff */
[----:B-1----:R-:W-:Y:S05]  /*9cd0*/  @!P0 NANOSLEEP.SYNCS 0x989680 ;  /* 0x009896800000895d */ /* 0x002fea0003900000 */
[----:B------:R-:W1:Y:S02]  /*9ce0*/  @!P0 SYNCS.PHASECHK.TRANS64 P0, [R2+URZ+0x100], R3 ;  /* 0x00010003020085a7 */ /* 0x000e6400080010ff */
[----:B-1----:R-:W-:Y:S05]  /*9cf0*/  @!P0 BRA `(.L_x_19) ;  /* 0xfffffffc00f08947 */ /* 0x002fea000383ffff */
[----:B------:R-:W-:Y:S05]  /*9d00*/  BRA `(.L_x_167) ;  /* 0xffffff7800347947 */ /* 0x000fea000383ffff */
.L_x_22:
[----:B-1----:R-:W-:-:S07]  /*9d10*/  MOV R2, UR33 ;  /* 0x0000002100027c02 */ /* 0x002fce0008000f00 */
.L_x_168:
[----:B-1----:R1:W2:Y:S02]  /*9d20*/  SYNCS.PHASECHK.TRANS64.TRYWAIT P0, [R2+URZ+0x20], R4 ;  /* 0x00002004020075a7 */ /* 0x0022a400080011ff */
[----:B--2---:R-:W-:Y:S05]  /*9d30*/  @!P0 NANOSLEEP.SYNCS 0x989680 ;  /* 0x009896800000895d */ /* 0x004fea0003900000 */
[----:B------:R-:W2:Y:S02]  /*9d40*/  @!P0 SYNCS.PHASECHK.TRANS64 P0, [R2+URZ+0x20], R4 ;  /* 0x00002004020085a7 */ /* 0x000ea400080010ff */
[----:B--2---:R-:W-:Y:S05]  /*9d50*/  @!P0 BRA `(.L_x_168) ;  /* 0xfffffffc00f08947 */ /* 0x004fea000383ffff */
[----:B------:R-:W-:Y:S05]  /*9d60*/  BRA `(.L_x_21) ;  /* 0xffffff7800847947 */ /* 0x000fea000383ffff */
.L_x_28:
[----:B-1----:R-:W-:-:S07]  /*9d70*/  MOV R2, UR17 ;  /* 0x0000001100027c02 */ /* 0x002fce0008000f00 */
.L_x_169:
[----:B-1----:R1:W2:Y:S02]  /*9d80*/  SYNCS.PHASECHK.TRANS64.TRYWAIT P0, [R2+URZ+0x20], R4 ;  /* 0x00002004020075a7 */ /* 0x0022a400080011ff */
[----:B--2---:R-:W-:Y:S05]  /*9d90*/  @!P0 NANOSLEEP.SYNCS 0x989680 ;  /* 0x009896800000895d */ /* 0x004fea0003900000 */
[----:B------:R-:W2:Y:S02]  /*9da0*/  @!P0 SYNCS.PHASECHK.TRANS64 P0, [R2+URZ+0x20], R4 ;  /* 0x00002004020085a7 */ /* 0x000ea400080010ff */
[----:B--2---:R-:W-:Y:S05]  /*9db0*/  @!P0 BRA `(.L_x_169) ;  /* 0xfffffffc00f08947 */ /* 0x004fea000383ffff */
[----:B------:R-:W-:Y:S05]  /*9dc0*/  BRA `(.L_x_27) ;  /* 0xffffff7c00287947 */ /* 0x000fea000383ffff */
.L_x_32:
[----:B-1----:R1:W2:Y:S02]  /*9dd0*/  SYNCS.PHASECHK.TRANS64.TRYWAIT P0, [R2+URZ+0x90], R3 ;  /* 0x00009003020075a7 */ /* 0x0022a400080011ff */
[----:B--2---:R-:W-:Y:S05]  /*9de0*/  @!P0 NANOSLEEP.SYNCS 0x989680 ;  /* 0x009896800000895d */ /* 0x004fea0003900000 */
[----:B------:R-:W2:Y:S02]  /*9df0*/  @!P0 SYNCS.PHASECHK.TRANS64 P0, [R2+URZ+0x90], R3 ;  /* 0x00009003020085a7 */ /* 0x000ea400080010ff */
[----:B--2---:R-:W-:Y:S05]  /*9e00*/  @!P0 BRA `(.L_x_32) ;  /* 0xfffffffc00f08947 */ /* 0x004fea000383ffff */
[----:B------:R-:W-:Y:S05]  /*9e10*/  BRA `(.L_x_170) ;  /* 0xffffff7c00b47947 */ /* 0x000fea000383ffff */
.L_x_36:
[----:B----4-:R-:W-:-:S07]  /*9e20*/  MOV R0, UR5 ;  /* 0x0000000500007c02 */ /* 0x010fce0008000f00 */
.L_x_171:
[----:B-1----:R1:W2:Y:S02]  /*9e30*/  SYNCS.PHASECHK.TRANS64.TRYWAIT P0, [R0+URZ], R2 ;  /* 0x00000002000075a7 */ /* 0x0022a400080011ff */
[----:B--2---:R-:W-:Y:S05]  /*9e40*/  @!P0 NANOSLEEP.SYNCS 0x989680 ;  /* 0x009896800000895d */ /* 0x004fea0003900000 */
[----:B------:R-:W2:Y:S02]  /*9e50*/  @!P0 SYNCS.PHASECHK.TRANS64 P0, [R0+URZ], R2 ;  /* 0x00000002000085a7 */ /* 0x000ea400080010ff */
[----:B--2---:R-:W-:Y:S05]  /*9e60*/  @!P0 BRA `(.L_x_171) ;  /* 0xfffffffc00f08947 */ /* 0x004fea000383ffff */
[----:B------:R-:W-:Y:S05]  /*9e70*/  BRA `(.L_x_172) ;  /* 0xffffff8400247947 */ /* 0x000fea000383ffff */
.L_x_37:
[----:B----4-:R-:W-:-:S07]  /*9e80*/  MOV R0, UR5 ;  /* 0x0000000500007c02 */ /* 0x010fce0008000f00 */
.L_x_173:
[----:B-1----:R1:W2:Y:S02]  /*9e90*/  SYNCS.PHASECHK.TRANS64.TRYWAIT P0, [R0+URZ], R3 ;  /* 0x00000003000075a7 */ /* 0x0022a400080011ff */
[----:B--2---:R-:W-:Y:S05]  /*9ea0*/  @!P0 NANOSLEEP.SYNCS 0x989680 ;  /* 0x009896800000895d */ /* 0x004fea0003900000 */
[----:B------:R-:W2:Y:S02]  /*9eb0*/  @!P0 SYNCS.PHASECHK.TRANS64 P0, [R0+URZ], R3 ;  /* 0x00000003000085a7 */ /* 0x000ea400080010ff */
[----:B--2---:R-:W-:Y:S05]  /*9ec0*/  @!P0 BRA `(.L_x_173) ;  /* 0xfffffffc00f08947 */ /* 0x004fea000383ffff */
[----:B------:R-:W-:Y:S05]  /*9ed0*/  BRA `(.L_x_174) ;  /* 0xffffff8400307947 */ /* 0x000fea000383ffff */
.L_x_38:
[----:B----4-:R-:W-:-:S07]  /*9ee0*/  MOV R0, UR5 ;  /* 0x0000000500007c02 */ /* 0x010fce0008000f00 */
.L_x_175:
[----:B-1----:R1:W2:Y:S02]  /*9ef0*/  SYNCS.PHASECHK.TRANS64.TRYWAIT P0, [R0+URZ], R3 ;  /* 0x00000003000075a7 */ /* 0x0022a400080011ff */
[----:B--2---:R-:W-:Y:S05]  /*9f00*/  @!P0 NANOSLEEP.SYNCS 0x989680 ;  /* 0x009896800000895d */ /* 0x004fea0003900000 */
[----:B------:R-:W2:Y:S02]  /*9f10*/  @!P0 SYNCS.PHASECHK.TRANS64 P0, [R0+URZ], R3 ;  /* 0x00000003000085a7 */ /* 0x000ea400080010ff */
[----:B--2---:R-:W-:Y:S05]  /*9f20*/  @!P0 BRA `(.L_x_175) ;  /* 0xfffffffc00f08947 */ /* 0x004fea000383ffff */
[----:B------:R-:W-:Y:S05]  /*9f30*/  BRA `(.L_x_176) ;  /* 0xffffff84003c7947 */ /* 0x000fea000383ffff */
.L_x_41:
[----:B-1----:R1:W2:Y:S02]  /*9f40*/  SYNCS.PHASECHK.TRANS64.TRYWAIT P0, [R0+URZ+0xf0], R4 ;  /* 0x0000f004000075a7 */ /* 0x0022a400080011ff */
[----:B--2---:R-:W-:Y:S05]  /*9f50*/  @!P0 NANOSLEEP.SYNCS 0x989680 ;  /* 0x009896800000895d */ /* 0x004fea0003900000 */
[----:B------:R-:W2:Y:S02]  /*9f60*/  @!P0 SYNCS.PHASECHK.TRANS64 P0, [R0+URZ+0xf0], R4 ;  /* 0x0000f004000085a7 */ /* 0x000ea400080010ff */
[----:B--2---:R-:W-:Y:S05]  /*9f70*/  @!P0 BRA `(.L_x_41) ;  /* 0xfffffffc00f08947 */ /* 0x004fea000383ffff */
[----:B------:R-:W-:Y:S05]  /*9f80*/  BRA `(.L_x_177) ;  /* 0xffffff8400987947 */ /* 0x000fea000383ffff */
.L_x_42:
[----:B------:R-:W-:-:S07]  /*9f90*/  MOV R0, UR5 ;  /* 0x0000000500007c02 */ /* 0x000fce0008000f00 */
.L_x_178:
[----:B-1----:R1:W2:Y:S02]  /*9fa0*/  SYNCS.PHASECHK.TRANS64.TRYWAIT P0, [R0+URZ+0xa0], R5 ;  /* 0x0000a005000075a7 */ /* 0x0022a400080011ff */
[----:B--2---:R-:W-:Y:S05]  /*9fb0*/  @!P0 NANOSLEEP.SYNCS 0x989680 ;  /* 0x009896800000895d */ /* 0x004fea0003900000 */
[----:B------:R-:W2:Y:S02]  /*9fc0*/  @!P0 SYNCS.PHASECHK.TRANS64 P0, [R0+URZ+0xa0], R5 ;  /* 0x0000a005000085a7 */ /* 0x000ea400080010ff */
[----:B--2---:R-:W-:Y:S05]  /*9fd0*/  @!P0 BRA `(.L_x_178) ;  /* 0xfffffffc00f08947 */ /* 0x004fea000383ffff */
[----:B------:R-:W-:Y:S05]  /*9fe0*/  BRA `(.L_x_179) ;  /* 0xffffff8400a87947 */ /* 0x000fea000383ffff */
.L_x_43:
[----:B-1----:R1:W2:Y:S02]  /*9ff0*/  SYNCS.PHASECHK.TRANS64.TRYWAIT P1, [R0+URZ+0x90], R4 ;  /* 0x00009004000075a7 */ /* 0x0022a400080211ff */
[----:B--2---:R-:W-:Y:S05]  /*a000*/  @!P1 NANOSLEEP.SYNCS 0x989680 ;  /* 0x009896800000995d */ /* 0x004fea0003900000 */
[----:B------:R-:W2:Y:S02]  /*a010*/  @!P1 SYNCS.PHASECHK.TRANS64 P1, [R0+URZ+0x90], R4 ;  /* 0x00009004000095a7 */ /* 0x000ea400080210ff */
[----:B--2---:R-:W-:Y:S05]  /*a020*/  @!P1 BRA `(.L_x_43) ;  /* 0xfffffffc00f09947 */ /* 0x004fea000383ffff */
[----:B------:R-:W-:Y:S05]  /*a030*/  BRA `(.L_x_180) ;  /* 0xffffff8400d87947 */ /* 0x000fea000383ffff */
.L_x_46:
[----:B------:R-:W-:-:S07]  /*a040*/  MOV R0, UR5 ;  /* 0x0000000500007c02 */ /* 0x000fce0008000f00 */
.L_x_181:
[----:B-1----:R1:W2:Y:S02]  /*a050*/  SYNCS.PHASECHK.TRANS64.TRYWAIT P0, [R0+URZ+0xa0], R2 ;  /* 0x0000a002000075a7 */ /* 0x0022a400080011ff */
[----:B--2---:R-:W-:Y:S05]  /*a060*/  @!P0 NANOSLEEP.SYNCS 0x989680 ;  /* 0x009896800000895d */ /* 0x004fea0003900000 */
[----:B------:R-:W2:Y:S02]  /*a070*/  @!P0 SYNCS.PHASECHK.TRANS64 P0, [R0+URZ+0xa0], R2 ;  /* 0x0000a002000085a7 */ /* 0x000ea400080010ff */
[----:B--2---:R-:W-:Y:S05]  /*a080*/  @!P0 BRA `(.L_x_181) ;  /* 0xfffffffc00f08947 */ /* 0x004fea000383ffff */
[----:B------:R-:W-:Y:S05]  /*a090*/  BRA `(.L_x_45) ;  /* 0xffffff88002c7947 */ /* 0x000fea000383ffff */
.L_x_53:
[----:B-1----:R1:W2:Y:S02]  /*a0a0*/  SYNCS.PHASECHK.TRANS64.TRYWAIT P1, [R0+URZ+0x90], R2 ;  /* 0x00009002000075a7 */ /* 0x0022a400080211ff */
[----:B--2---:R-:W-:Y:S05]  /*a0b0*/  @!P1 NANOSLEEP.SYNCS 0x989680 ;  /* 0x009896800000995d */ /* 0x004fea0003900000 */
[----:B------:R-:W2:Y:S02]  /*a0c0*/  @!P1 SYNCS.PHASECHK.TRANS64 P1, [R0+URZ+0x90], R2 ;  /* 0x00009002000095a7 */ /* 0x000ea400080210ff */
[----:B--2---:R-:W-:Y:S05]  /*a0d0*/  @!P1 BRA `(.L_x_53) ;  /* 0xfffffffc00f09947 */ /* 0x004fea000383ffff */
[----:B------:R-:W-:Y:S05]  /*a0e0*/  BRA `(.L_x_182) ;  /* 0xffffff8c009c7947 */ /* 0x000fea000383ffff */
.L_x_54:
[----:B------:R-:W-:-:S07]  /*a0f0*/  MOV R2, UR7 ;  /* 0x0000000700027c02 */ /* 0x000fce0008000f00 */
.L_x_183:
[----:B-1----:R1:W2:Y:S02]  /*a100*/  SYNCS.PHASECHK.TRANS64.TRYWAIT P0, [R2+URZ+0xd0], R0 ;  /* 0x0000d000020075a7 */ /* 0x0022a400080011ff */
[----:B--2---:R-:W-:Y:S05]  /*a110*/  @!P0 NANOSLEEP.SYNCS 0x989680 ;  /* 0x009896800000895d */ /* 0x004fea0003900000 */
[----:B------:R-:W2:Y:S02]  /*a120*/  @!P0 SYNCS.PHASECHK.TRANS64 P0, [R2+URZ+0xd0], R0 ;  /* 0x0000d000020085a7 */ /* 0x000ea400080010ff */
[----:B--2---:R-:W-:Y:S05]  /*a130*/  @!P0 BRA `(.L_x_183) ;  /* 0xfffffffc00f08947 */ /* 0x004fea000383ffff */
[----:B------:R-:W-:Y:S05]  /*a140*/  BRA `(.L_x_184) ;  /* 0xffffff8c00d47947 */ /* 0x000fea000383ffff */
.L_x_57:
[----:B------:R-:W-:Y:S07]  /*a150*/  MOV R0, UR6 ;  /* 0x0000000600007c02 */ /* 0x000fee0008000f00 */
.L_x_185:
[----:B-1----:R1:W2:Y:S02]  /*a160*/  SYNCS.PHASECHK.TRANS64.TRYWAIT P0, [R0+URZ], R2 ;  /* 0x00000002000075a7 */ /* 0x0022a400080011ff */
[----:B--2---:R-:W-:Y:S05]  /*a170*/  @!P0 NANOSLEEP.SYNCS 0x989680 ;  /* 0x009896800000895d */ /* 0x004fea0003900000 */
[----:B------:R-:W2:Y:S02]  /*a180*/  @!P0 SYNCS.PHASECHK.TRANS64 P0, [R0+URZ], R2 ;  /* 0x00000002000085a7 */ /* 0x000ea400080010ff */
[----:B--2---:R-:W-:Y:S05]  /*a190*/  @!P0 BRA `(.L_x_185) ;  /* 0xfffffffc00f08947 */ /* 0x004fea000383ffff */
[----:B------:R-:W-:Y:S05]  /*a1a0*/  BRA `(.L_x_56) ;  /* 0xffffff8c00f07947 */ /* 0x000fea000383ffff */
.L_x_60:
[----:B------:R-:W-:-:S07]  /*a1b0*/  MOV R0, UR6 ;  /* 0x0000000600007c02 */ /* 0x000fce0008000f00 */
.L_x_186:
[----:B--2---:R2:W4:Y:S02]  /*a1c0*/  SYNCS.PHASECHK.TRANS64.TRYWAIT P0, [R0+URZ], R2 ;  /* 0x00000002000075a7 */ /* 0x00452400080011ff */
[----:B----4-:R-:W-:Y:S05]  /*a1d0*/  @!P0 NANOSLEEP.SYNCS 0x989680 ;  /* 0x009896800000895d */ /* 0x010fea0003900000 */
[----:B------:R-:W4:Y:S02]  /*a1e0*/  @!P0 SYNCS.PHASECHK.TRANS64 P0, [R0+URZ], R2 ;  /* 0x00000002000085a7 */ /* 0x000f2400080010ff */
[----:B----4-:R-:W-:Y:S05]  /*a1f0*/  @!P0 BRA `(.L_x_186) ;  /* 0xfffffffc00f08947 */ /* 0x010fea000383ffff */
[----:B------:R-:W-:Y:S05]  /*a200*/  BRA `(.L_x_187) ;  /* 0xffffff9000cc7947 */ /* 0x000fea000383ffff */
.L_x_61:
[----:B------:R-:W-:-:S07]  /*a210*/  MOV R0, UR6 ;  /* 0x0000000600007c02 */ /* 0x000fce0008000f00 */
.L_x_188:
[----:B-1----:R1:W2:Y:S02]  /*a220*/  SYNCS.PHASECHK.TRANS64.TRYWAIT P0, [R0+URZ], R3 ;  /* 0x00000003000075a7 */ /* 0x0022a400080011ff */
[----:B--2---:R-:W-:Y:S05]  /*a230*/  @!P0 NANOSLEEP.SYNCS 0x989680 ;  /* 0x009896800000895d */ /* 0x004fea0003900000 */
[----:B------:R-:W2:Y:S02]  /*a240*/  @!P0 SYNCS.PHASECHK.TRANS64 P0, [R0+URZ], R3 ;  /* 0x00000003000085a7 */ /* 0x000ea400080010ff */
[----:B--2---:R-:W-:Y:S05]  /*a250*/  @!P0 BRA `(.L_x_188) ;  /* 0xfffffffc00f08947 */ /* 0x004fea000383ffff */
[----:B------:R-:W-:Y:S05]  /*a260*/  BRA `(.L_x_189) ;  /* 0xffffff9000d87947 */ /* 0x000fea000383ffff */
.L_x_62:
[----:B------:R-:W-:-:S07]  /*a270*/  MOV R0, UR6 ;  /* 0x0000000600007c02 */ /* 0x000fce0008000f00 */
.L_x_190:
[----:B-1----:R1:W2:Y:S02]  /*a280*/  SYNCS.PHASECHK.TRANS64.TRYWAIT P0, [R0+URZ], R3 ;  /* 0x00000003000075a7 */ /* 0x0022a400080011ff */
[----:B--2---:R-:W-:Y:S05]  /*a290*/  @!P0 NANOSLEEP.SYNCS 0x989680 ;  /* 0x009896800000895d */ /* 0x004fea0003900000 */
[----:B------:R-:W2:Y:S02]  /*a2a0*/  @!P0 SYNCS.PHASECHK.TRANS64 P0, [R0+URZ], R3 ;  /* 0x00000003000085a7 */ /* 0x000ea400080010ff */
[----:B--2---:R-:W-:Y:S05]  /*a2b0*/  @!P0 BRA `(.L_x_190) ;  /* 0xfffffffc00f08947 */ /* 0x004fea000383ffff */
[----:B------:R-:W-:Y:S05]  /*a2c0*/  BRA `(.L_x_191) ;  /* 0xffffff9000e47947 */ /* 0x000fea000383ffff */
.L_x_63:
[----:B-1----:R-:W-:-:S07]  /*a2d0*/  MOV R0, UR7 ;  /* 0x0000000700007c02 */ /* 0x002fce0008000f00 */
.L_x_192:
[----:B-1----:R1:W2:Y:S02]  /*a2e0*/  SYNCS.PHASECHK.TRANS64.TRYWAIT P0, [R0+URZ], R2 ;  /* 0x00000002000075a7 */ /* 0x0022a400080011ff */
[----:B--2---:R-:W-:Y:S05]  /*a2f0*/  @!P0 NANOSLEEP.SYNCS 0x989680 ;  /* 0x009896800000895d */ /* 0x004fea0003900000 */
[----:B------:R-:W2:Y:S02]  /*a300*/  @!P0 SYNCS.PHASECHK.TRANS64 P0, [R0+URZ], R2 ;  /* 0x00000002000085a7 */ /* 0x000ea400080010ff */
[----:B--2---:R-:W-:Y:S05]  /*a310*/  @!P0 BRA `(.L_x_192) ;  /* 0xfffffffc00f08947 */ /* 0x004fea000383ffff */
[----:B------:R-:W-:Y:S05]  /*a320*/  BRA `(.L_x_193) ;  /* 0xffffff9000f07947 */ /* 0x000fea000383ffff */
.L_x_68:
[----:B--2---:R2:W3:Y:S02]  /*a330*/  SYNCS.PHASECHK.TRANS64.TRYWAIT P0, [R0+URZ+0x90], R2 ;  /* 0x00009002000075a7 */ /* 0x0044e400080011ff */
[----:B---3--:R-:W-:Y:S05]  /*a340*/  @!P0 NANOSLEEP.SYNCS 0x989680 ;  /* 0x009896800000895d */ /* 0x008fea0003900000 */
[----:B------:R-:W3:Y:S02]  /*a350*/  @!P0 SYNCS.PHASECHK.TRANS64 P0, [R0+URZ+0x90], R2 ;  /* 0x00009002000085a7 */ /* 0x000ee400080010ff */
[----:B---3--:R-:W-:Y:S05]  /*a360*/  @!P0 BRA `(.L_x_68) ;  /* 0xfffffffc00f08947 */ /* 0x008fea000383ffff */
[----:B------:R-:W-:Y:S05]  /*a370*/  BRA `(.L_x_194) ;  /* 0xffffff9400f07947 */ /* 0x000fea000383ffff */
.L_x_71:
[----:B------:R-:W-:Y:S07]  /*a380*/  MOV R0, UR7 ;  /* 0x0000000700007c02 */ /* 0x000fee0008000f00 */
.L_x_195:
[----:B--2---:R2:W3:Y:S02]  /*a390*/  SYNCS.PHASECHK.TRANS64.TRYWAIT P0, [R0+URZ+0x88], R2 ;  /* 0x00008802000075a7 */ /* 0x0044e400080011ff */
[----:B---3--:R-:W-:Y:S05]  /*a3a0*/  @!P0 NANOSLEEP.SYNCS 0x989680 ;  /* 0x009896800000895d */ /* 0x008fea0003900000 */
[----:B------:R-:W3:Y:S02]  /*a3b0*/  @!P0 SYNCS.PHASECHK.TRANS64 P0, [R0+URZ+0x88], R2 ;  /* 0x00008802000085a7 */ /* 0x000ee400080010ff */
[----:B---3--:R-:W-:Y:S05]  /*a3c0*/  @!P0 BRA `(.L_x_195) ;  /* 0xfffffffc00f08947 */ /* 0x008fea000383ffff */
[----:B------:R-:W-:Y:S05]  /*a3d0*/  BRA `(.L_x_70) ;  /* 0xffffff9800d07947 */ /* 0x000fea000383ffff */
.L_x_74:
[----:B------:R-:W-:Y:S07]  /*a3e0*/  MOV R0, UR7 ;  /* 0x0000000700007c02 */ /* 0x000fee0008000f00 */
.L_x_196:
[----:B-1----:R1:W2:Y:S02]  /*a3f0*/  SYNCS.PHASECHK.TRANS64.TRYWAIT P0, [R0+URZ+0x60], R32 ;  /* 0x00006020000075a7 */ /* 0x0022a400080011ff */
[----:B--2---:R-:W-:Y:S05]  /*a400*/  @!P0 NANOSLEEP.SYNCS 0x989680 ;  /* 0x009896800000895d */ /* 0x004fea0003900000 */
[----:B------:R-:W2:Y:S02]  /*a410*/  @!P0 SYNCS.PHASECHK.TRANS64 P0, [R0+URZ+0x60], R32 ;  /* 0x00006020000085a7 */ /* 0x000ea400080010ff */
[----:B--2---:R-:W-:Y:S05]  /*a420*/  @!P0 BRA `(.L_x_196) ;  /* 0xfffffffc00f08947 */ /* 0x004fea000383ffff */
[----:B------:R-:W-:Y:S05]  /*a430*/  BRA `(.L_x_197) ;  /* 0xffffff9c004c7947 */ /* 0x000fea000383ffff */
.L_x_75:
[----:B------:R-:W-:Y:S07]  /*a440*/  MOV R0, UR7 ;  /* 0x0000000700007c02 */ /* 0x000fee0008000f00 */
.L_x_198:
[----:B-1----:R1:W2:Y:S02]  /*a450*/  SYNCS.PHASECHK.TRANS64.TRYWAIT P0, [R0+URZ+0x68], R32 ;  /* 0x00006820000075a7 */ /* 0x0022a400080011ff */
[----:B--2---:R-:W-:Y:S05]  /*a460*/  @!P0 NANOSLEEP.SYNCS 0x989680 ;  /* 0x009896800000895d */ /* 0x004fea0003900000 */
[----:B------:R-:W2:Y:S02]  /*a470*/  @!P0 SYNCS.PHASECHK.TRANS64 P0, [R0+URZ+0x68], R32 ;  /* 0x00006820000085a7 */ /* 0x000ea400080010ff */
[----:B--2---:R-:W-:Y:S05]  /*a480*/  @!P0 BRA `(.L_x_198) ;  /* 0xfffffffc00f08947 */ /* 0x004fea000383ffff */
[----:B------:R-:W-:Y:S05]  /*a490*/  BRA `(.L_x_199) ;  /* 0xffffff9c00887947 */ /* 0x000fea000383ffff */
.L_x_76:
[----:B------:R-:W-:Y:S07]  /*a4a0*/  MOV R0, UR7 ;  /* 0x0000000700007c02 */ /* 0x000fee0008000f00 */
.L_x_200:
[----:B-1----:R1:W2:Y:S02]  /*a4b0*/  SYNCS.PHASECHK.TRANS64.TRYWAIT P0, [R0+URZ+0x70], R32 ;  /* 0x00007020000075a7 */ /* 0x0022a400080011ff */
[----:B--2---:R-:W-:Y:S05]  /*a4c0*/  @!P0 NANOSLEEP.SYNCS 0x989680 ;  /* 0x009896800000895d */ /* 0x004fea0003900000 */
[----:B------:R-:W2:Y:S02]  /*a4d0*/  @!P0 SYNCS.PHASECHK.TRANS64 P0, [R0+URZ+0x70], R32 ;  /* 0x00007020000085a7 */ /* 0x000ea400080010ff */
[----:B--2---:R-:W-:Y:S05]  /*a4e0*/  @!P0 BRA `(.L_x_200) ;  /* 0xfffffffc00f08947 */ /* 0x004fea000383ffff */
[----:B------:R-:W-:Y:S05]  /*a4f0*/  BRA `(.L_x_201) ;  /* 0xffffff9c00c87947 */ /* 0x000fea000383ffff */
.L_x_77:
[----:B------:R-:W-:Y:S07]  /*a500*/  MOV R0, UR7 ;  /* 0x0000000700007c02 */ /* 0x000fee0008000f00 */
.L_x_202:
[----:B-1----:R1:W2:Y:S02]  /*a510*/  SYNCS.PHASECHK.TRANS64.TRYWAIT P0, [R0+URZ+0x78], R32 ;  /* 0x00007820000075a7 */ /* 0x0022a400080011ff */
[----:B--2---:R-:W-:Y:S05]  /*a520*/  @!P0 NANOSLEEP.SYNCS 0x989680 ;  /* 0x009896800000895d */ /* 0x004fea0003900000 */
[----:B------:R-:W2:Y:S02]  /*a530*/  @!P0 SYNCS.PHASECHK.TRANS64 P0, [R0+URZ+0x78], R32 ;  /* 0x00007820000085a7 */ /* 0x000ea400080010ff */
[----:B--2---:R-:W-:Y:S05]  /*a540*/  @!P0 BRA `(.L_x_202) ;  /* 0xfffffffc00f08947 */ /* 0x004fea000383ffff */
[----:B------:R-:W-:Y:S05]  /*a550*/  BRA `(.L_x_203) ;  /* 0xffffffa0000c7947 */ /* 0x000fea000383ffff */
.L_x_78:
[----:B------:R-:W-:Y:S07]  /*a560*/  MOV R0, UR7 ;  /* 0x0000000700007c02 */ /* 0x000fee0008000f00 */
.L_x_204:
[----:B-1----:R1:W2:Y:S02]  /*a570*/  SYNCS.PHASECHK.TRANS64.TRYWAIT P0, [R0+URZ+0x60], R14 ;  /* 0x0000600e000075a7 */ /* 0x0022a400080011ff */
[----:B--2---:R-:W-:Y:S05]  /*a580*/  @!P0 NANOSLEEP.SYNCS 0x989680 ;  /* 0x009896800000895d */ /* 0x004fea0003900000 */
[----:B------:R-:W2:Y:S02]  /*a590*/  @!P0 SYNCS.PHASECHK.TRANS64 P0, [R0+URZ+0x60], R14 ;  /* 0x0000600e000085a7 */ /* 0x000ea400080010ff */
[----:B--2---:R-:W-:Y:S05]  /*a5a0*/  @!P0 BRA `(.L_x_204) ;  /* 0xfffffffc00f08947 */ /* 0x004fea000383ffff */
[----:B------:R-:W-:Y:S05]  /*a5b0*/  BRA `(.L_x_205) ;  /* 0xffffffa000547947 */ /* 0x000fea000383ffff */
.L_x_79:
[----:B------:R-:W-:Y:S07]  /*a5c0*/  MOV R0, UR7 ;  /* 0x0000000700007c02 */ /* 0x000fee0008000f00 */
.L_x_206:
[----:B-1----:R1:W2:Y:S02]  /*a5d0*/  SYNCS.PHASECHK.TRANS64.TRYWAIT P0, [R0+URZ+0x68], R14 ;  /* 0x0000680e000075a7 */ /* 0x0022a400080011ff */
[----:B--2---:R-:W-:Y:S05]  /*a5e0*/  @!P0 NANOSLEEP.SYNCS 0x989680 ;  /* 0x009896800000895d */ /* 0x004fea0003900000 */
[----:B------:R-:W2:Y:S02]  /*a5f0*/  @!P0 SYNCS.PHASECHK.TRANS64 P0, [R0+URZ+0x68], R14 ;  /* 0x0000680e000085a7 */ /* 0x000ea400080010ff */
[----:B--2---:R-:W-:Y:S05]  /*a600*/  @!P0 BRA `(.L_x_206) ;  /* 0xfffffffc00f08947 */ /* 0x004fea000383ffff */
[----:B------:R-:W-:Y:S05]  /*a610*/  BRA `(.L_x_207) ;  /* 0xffffffa000987947 */ /* 0x000fea000383ffff */
.L_x_80:
[----:B------:R-:W-:Y:S07]  /*a620*/  MOV R0, UR7 ;  /* 0x0000000700007c02 */ /* 0x000fee0008000f00 */
.L_x_208:
[----:B-1----:R1:W2:Y:S02]  /*a630*/  SYNCS.PHASECHK.TRANS64.TRYWAIT P0, [R0+URZ+0x70], R14 ;  /* 0x0000700e000075a7 */ /* 0x0022a400080011ff */
[----:B--2---:R-:W-:Y:S05]  /*a640*/  @!P0 NANOSLEEP.SYNCS 0x989680 ;  /* 0x009896800000895d */ /* 0x004fea0003900000 */
[----:B------:R-:W2:Y:S02]  /*a650*/  @!P0 SYNCS.PHASECHK.TRANS64 P0, [R0+URZ+0x70], R14 ;  /* 0x0000700e000085a7 */ /* 0x000ea400080010ff */
[----:B--2---:R-:W-:Y:S05]  /*a660*/  @!P0 BRA `(.L_x_208) ;  /* 0xfffffffc00f08947 */ /* 0x004fea000383ffff */
[----:B------:R-:W-:Y:S05]  /*a670*/  BRA `(.L_x_209) ;  /* 0xffffffa000dc7947 */ /* 0x000fea000383ffff */
.L_x_81:
[----:B------:R-:W-:Y:S07]  /*a680*/  MOV R0, UR7 ;  /* 0x0000000700007c02 */ /* 0x000fee0008000f00 */
.L_x_210:
[----:B-1----:R1:W2:Y:S02]  /*a690*/  SYNCS.PHASECHK.TRANS64.TRYWAIT P0, [R0+URZ+0x78], R14 ;  /* 0x0000780e000075a7 */ /* 0x0022a400080011ff */
[----:B--2---:R-:W-:Y:S05]  /*a6a0*/  @!P0 NANOSLEEP.SYNCS 0x989680 ;  /* 0x009896800000895d */ /* 0x004fea0003900000 */
[----:B------:R-:W2:Y:S02]  /*a6b0*/  @!P0 SYNCS.PHASECHK.TRANS64 P0, [R0+URZ+0x78], R14 ;  /* 0x0000780e000085a7 */ /* 0x000ea400080010ff */
[----:B--2---:R-:W-:Y:S05]  /*a6c0*/  @!P0 BRA `(.L_x_210) ;  /* 0xfffffffc00f08947 */ /* 0x004fea000383ffff */
[----:B------:R-:W-:Y:S05]  /*a6d0*/  BRA `(.L_x_211) ;  /* 0xffffffa400607947 */ /* 0x000fea000383ffff */
.L_x_83:
[----:B------:R-:W-:-:S07]  /*a6e0*/  MOV R0, UR7 ;  /* 0x0000000700007c02 */ /* 0x000fce0008000f00 */
.L_x_212:
[----:B-1----:R1:W3:Y:S02]  /*a6f0*/  SYNCS.PHASECHK.TRANS64.TRYWAIT P0, [R0+URZ+0x60], R32 ;  /* 0x00006020000075a7 */ /* 0x0022e400080011ff */
[----:B---3--:R-:W-:Y:S05]  /*a700*/  @!P0 NANOSLEEP.SYNCS 0x989680 ;  /* 0x009896800000895d */ /* 0x008fea0003900000 */
[----:B------:R-:W3:Y:S02]  /*a710*/  @!P0 SYNCS.PHASECHK.TRANS64 P0, [R0+URZ+0x60], R32 ;  /* 0x00006020000085a7 */ /* 0x000ee400080010ff */
[----:B---3--:R-:W-:Y:S05]  /*a720*/  @!P0 BRA `(.L_x_212) ;  /* 0xfffffffc00f08947 */ /* 0x008fea000383ffff */
[----:B------:R-:W-:Y:S05]  /*a730*/  BRA `(.L_x_213) ;  /* 0xffffffa400c87947 */ /* 0x000fea000383ffff */
.L_x_84:
[----:B-1----:R-:W-:-:S07]  /*a740*/  MOV R0, UR7 ;  /* 0x0000000700007c02 */ /* 0x002fce0008000f00 */
.L_x_214:
[----:B-1----:R1:W3:Y:S02]  /*a750*/  SYNCS.PHASECHK.TRANS64.TRYWAIT P0, [R0+URZ+0x68], R32 ;  /* 0x00006820000075a7 */ /* 0x0022e400080011ff */
[----:B---3--:R-:W-:Y:S05]  /*a760*/  @!P0 NANOSLEEP.SYNCS 0x989680 ;  /* 0x009896800000895d */ /* 0x008fea0003900000 */
[----:B------:R-:W3:Y:S02]  /*a770*/  @!P0 SYNCS.PHASECHK.TRANS64 P0, [R0+URZ+0x68], R32 ;  /* 0x00006820000085a7 */ /* 0x000ee400080010ff */
[----:B---3--:R-:W-:Y:S05]  /*a780*/  @!P0 BRA `(.L_x_214) ;  /* 0xfffffffc00f08947 */ /* 0x008fea000383ffff */
[----:B------:R-:W-:Y:S05]  /*a790*/  BRA `(.L_x_215) ;  /* 0xffffffa400b87947 */ /* 0x000fea000383ffff */
.L_x_85:
[----:B------:R-:W-:-:S07]  /*a7a0*/  MOV R2, UR7 ;  /* 0x0000000700027c02 */ /* 0x000fce0008000f00 */
.L_x_216:
[----:B-1----:R1:W3:Y:S02]  /*a7b0*/  SYNCS.PHASECHK.TRANS64.TRYWAIT P0, [R2+URZ+0x70], R32 ;  /* 0x00007020020075a7 */ /* 0x0022e400080011ff */
[----:B---3--:R-:W-:Y:S05]  /*a7c0*/  @!P0 NANOSLEEP.SYNCS 0x989680 ;  /* 0x009896800000895d */ /* 0x008fea0003900000 */
[----:B------:R-:W3:Y:S02]  /*a7d0*/  @!P0 SYNCS.PHASECHK.TRANS64 P0, [R2+URZ+0x70], R32 ;  /* 0x00007020020085a7 */ /* 0x000ee400080010ff */
[----:B---3--:R-:W-:Y:S05]  /*a7e0*/  @!P0 BRA `(.L_x_216) ;  /* 0xfffffffc00f08947 */ /* 0x008fea000383ffff */
[----:B------:R-:W-:Y:S05]  /*a7f0*/  BRA `(.L_x_217) ;  /* 0xffffffa400ac7947 */ /* 0x000fea000383ffff */
.L_x_87:
[----:B--2---:R2:W4:Y:S02]  /*a800*/  SYNCS.PHASECHK.TRANS64.TRYWAIT P0, [R0+URZ+0x90], R2 ;  /* 0x00009002000075a7 */ /* 0x00452400080011ff */
[----:B----4-:R-:W-:Y:S05]  /*a810*/  @!P0 NANOSLEEP.SYNCS 0x989680 ;  /* 0x009896800000895d */ /* 0x010fea0003900000 */
[----:B------:R-:W4:Y:S02]  /*a820*/  @!P0 SYNCS.PHASECHK.TRANS64 P0, [R0+URZ+0x90], R2 ;  /* 0x00009002000085a7 */ /* 0x000f2400080010ff */
[----:B----4-:R-:W-:Y:S05]  /*a830*/  @!P0 BRA `(.L_x_87) ;  /* 0xfffffffc00f08947 */ /* 0x010fea000383ffff */
[----:B------:R-:W-:Y:S05]  /*a840*/  BRA `(.L_x_218) ;  /* 0xffffffa800707947 */ /* 0x000fea000383ffff */
.L_x_98:
[----:B-1----:R-:W-:Y:S04]  /*a850*/  MOV R2, UR48 ;  /* 0x0000003000027c02 */ /* 0x002fe80008000f00 */
[----:B------:R1:W3:Y:S03]  /*a860*/  SYNCS.PHASECHK.TRANS64.TRYWAIT P1, [R2+URZ+0x40], R3 ;  /* 0x00004003020075a7 */ /* 0x0002e600080211ff */
[----:B---3--:R-:W-:Y:S05]  /*a870*/  @!P1 NANOSLEEP.SYNCS 0x989680 ;  /* 0x009896800000995d */ /* 0x008fea0003900000 */
[----:B------:R-:W3:Y:S02]  /*a880*/  @!P1 SYNCS.PHASECHK.TRANS64 P1, [R2+URZ+0x40], R3 ;  /* 0x00004003020095a7 */ /* 0x000ee400080210ff */
[----:B---3--:R-:W-:Y:S05]  /*a890*/  @!P1 BRA `(.L_x_98) ;  /* 0xfffffffc00ec9947 */ /* 0x008fea000383ffff */
[----:B------:R-:W-:Y:S05]  /*a8a0*/  BRA `(.L_x_97) ;  /* 0xffffffb400787947 */ /* 0x000fea000383ffff */
.L_x_100:
[----:B-1----:R1:W4:Y:S02]  /*a8b0*/  SYNCS.PHASECHK.TRANS64.TRYWAIT P0, [R83+URZ+0xb0], R0 ;  /* 0x0000b000530075a7 */ /* 0x00232400080011ff */
[----:B----4-:R-:W-:Y:S05]  /*a8c0*/  @!P0 NANOSLEEP.SYNCS 0x989680 ;  /* 0x009896800000895d */ /* 0x010fea0003900000 */
[----:B------:R-:W4:Y:S02]  /*a8d0*/  @!P0 SYNCS.PHASECHK.TRANS64 P0, [R83+URZ+0xb0], R0 ;  /* 0x0000b000530085a7 */ /* 0x000f2400080010ff */
[----:B----4-:R-:W-:Y:S05]  /*a8e0*/  @!P0 BRA `(.L_x_100) ;  /* 0xfffffffc00f08947 */ /* 0x010fea000383ffff */
[----:B------:R-:W-:Y:S05]  /*a8f0*/  BRA `(.L_x_99) ;  /* 0xffffffb400a07947 */ /* 0x000fea000383ffff */
.L_x_109:
[----:B-1----:R1:W2:Y:S02]  /*a900*/  SYNCS.PHASECHK.TRANS64.TRYWAIT P0, [R2+URZ+0x40], R0 ;  /* 0x00004000020075a7 */ /* 0x0022a400080011ff */
[----:B--2---:R-:W-:Y:S05]  /*a910*/  @!P0 NANOSLEEP.SYNCS 0x989680 ;  /* 0x009896800000895d */ /* 0x004fea0003900000 */
[----:B------:R-:W2:Y:S02]  /*a920*/  @!P0 SYNCS.PHASECHK.TRANS64 P0, [R2+URZ+0x40], R0 ;  /* 0x00004000020085a7 */ /* 0x000ea400080010ff */
[----:B--2---:R-:W-:Y:S05]  /*a930*/  @!P0 BRA `(.L_x_109) ;  /* 0xfffffffc00f08947 */ /* 0x004fea000383ffff */
[----:B------:R-:W-:Y:S05]  /*a940*/  BRA `(.L_x_108) ;  /* 0xffffffbc003c7947 */ /* 0x000fea000383ffff */
.L_x_117:
[----:B-1----:R1:W2:Y:S02]  /*a950*/  SYNCS.PHASECHK.TRANS64.TRYWAIT P0, [R0+URZ+0x40], R6 ;  /* 0x00004006000075a7 */ /* 0x0022a400080011ff */
[----:B--2---:R-:W-:Y:S05]  /*a960*/  @!P0 NANOSLEEP.SYNCS 0x989680 ;  /* 0x009896800000895d */ /* 0x004fea0003900000 */
[----:B------:R-:W2:Y:S02]  /*a970*/  @!P0 SYNCS.PHASECHK.TRANS64 P0, [R0+URZ+0x40], R6 ;  /* 0x00004006000085a7 */ /* 0x000ea400080010ff */
[----:B--2---:R-:W-:Y:S05]  /*a980*/  @!P0 BRA `(.L_x_117) ;  /* 0xfffffffc00f08947 */ /* 0x004fea000383ffff */
[----:B------:R-:W-:Y:S05]  /*a990*/  BRA `(.L_x_116) ;  /* 0xffffffc000fc7947 */ /* 0x000fea000383ffff */
.L_x_125:
[----:B-1----:R1:W2:Y:S02]  /*a9a0*/  SYNCS.PHASECHK.TRANS64.TRYWAIT P0, [R0+URZ+0x40], R6 ;  /* 0x00004006000075a7 */ /* 0x0022a400080011ff */
[----:B--2---:R-:W-:Y:S05]  /*a9b0*/  @!P0 NANOSLEEP.SYNCS 0x989680 ;  /* 0x009896800000895d */ /* 0x004fea0003900000 */
[----:B------:R-:W2:Y:S02]  /*a9c0*/  @!P0 SYNCS.PHASECHK.TRANS64 P0, [R0+URZ+0x40], R6 ;  /* 0x00004006000085a7 */ /* 0x000ea400080010ff */
[----:B--2---:R-:W-:Y:S05]  /*a9d0*/  @!P0 BRA `(.L_x_125) ;  /* 0xfffffffc00f08947 */ /* 0x004fea000383ffff */
[----:B------:R-:W-:Y:S05]  /*a9e0*/  BRA `(.L_x_124) ;  /* 0xffffffc800c07947 */ /* 0x000fea000383ffff */
.L_x_133:
[----:B-1----:R1:W2:Y:S02]  /*a9f0*/  SYNCS.PHASECHK.TRANS64.TRYWAIT P0, [R0+URZ+0x40], R6 ;  /* 0x00004006000075a7 */ /* 0x0022a400080011ff */
[----:B--2---:R-:W-:Y:S05]  /*aa00*/  @!P0 NANOSLEEP.SYNCS 0x989680 ;  /* 0x009896800000895d */ /* 0x004fea0003900000 */
[----:B------:R-:W2:Y:S02]  /*aa10*/  @!P0 SYNCS.PHASECHK.TRANS64 P0, [R0+URZ+0x40], R6 ;  /* 0x00004006000085a7 */ /* 0x000ea400080010ff */
[----:B--2---:R-:W-:Y:S05]  /*aa20*/  @!P0 BRA `(.L_x_133) ;  /* 0xfffffffc00f08947 */ /* 0x004fea000383ffff */
[----:B------:R-:W-:Y:S05]  /*aa30*/  BRA `(.L_x_132) ;  /* 0xffffffd000907947 */ /* 0x000fea000383ffff */
.L_x_141:
[----:B-1----:R1:W2:Y:S02]  /*aa40*/  SYNCS.PHASECHK.TRANS64.TRYWAIT P0, [R0+URZ+0x40], R6 ;  /* 0x00004006000075a7 */ /* 0x0022a400080011ff */
[----:B--2---:R-:W-:Y:S05]  /*aa50*/  @!P0 NANOSLEEP.SYNCS 0x989680 ;  /* 0x009896800000895d */ /* 0x004fea0003900000 */
[----:B------:R-:W2:Y:S02]  /*aa60*/  @!P0 SYNCS.PHASECHK.TRANS64 P0, [R0+URZ+0x40], R6 ;  /* 0x00004006000085a7 */ /* 0x000ea400080010ff */
[----:B--2---:R-:W-:Y:S05]  /*aa70*/  @!P0 BRA `(.L_x_141) ;  /* 0xfffffffc00f08947 */ /* 0x004fea000383ffff */
[----:B------:R-:W-:Y:S05]  /*aa80*/  BRA `(.L_x_140) ;  /* 0xffffffd800707947 */ /* 0x000fea000383ffff */
.L_x_149:
[----:B-1----:R1:W2:Y:S02]  /*aa90*/  SYNCS.PHASECHK.TRANS64.TRYWAIT P0, [R0+URZ+0x40], R6 ;  /* 0x00004006000075a7 */ /* 0x0022a400080011ff */
[----:B--2---:R-:W-:Y:S05]  /*aaa0*/  @!P0 NANOSLEEP.SYNCS 0x989680 ;  /* 0x009896800000895d */ /* 0x004fea0003900000 */
[----:B------:R-:W2:Y:S02]  /*aab0*/  @!P0 SYNCS.PHASECHK.TRANS64 P0, [R0+URZ+0x40], R6 ;  /* 0x00004006000085a7 */ /* 0x000ea400080010ff */
[----:B--2---:R-:W-:Y:S05]  /*aac0*/  @!P0 BRA `(.L_x_149) ;  /* 0xfffffffc00f08947 */ /* 0x004fea000383ffff */
[----:B------:R-:W-:Y:S05]  /*aad0*/  BRA `(.L_x_148) ;  /* 0xffffffe000447947 */ /* 0x000fea000383ffff */
.L_x_157:
[----:B-1----:R1:W2:Y:S02]  /*aae0*/  SYNCS.PHASECHK.TRANS64.TRYWAIT P0, [R0+URZ+0x40], R87 ;  /* 0x00004057000075a7 */ /* 0x0022a400080011ff */
[----:B--2---:R-:W-:Y:S05]  /*aaf0*/  @!P0 NANOSLEEP.SYNCS 0x989680 ;  /* 0x009896800000895d */ /* 0x004fea0003900000 */
[----:B------:R-:W2:Y:S02]  /*ab00*/  @!P0 SYNCS.PHASECHK.TRANS64 P0, [R0+URZ+0x40], R87 ;  /* 0x00004057000085a7 */ /* 0x000ea400080010ff */
[----:B--2---:R-:W-:Y:S05]  /*ab10*/  @!P0 BRA `(.L_x_157) ;  /* 0xfffffffc00f08947 */ /* 0x004fea000383ffff */
[----:B------:R-:W-:Y:S05]  /*ab20*/  BRA `(.L_x_156) ;  /* 0xffffffe800187947 */ /* 0x000fea000383ffff */
        .weak           $__internal_0_$__cuda_sm10x_tcgen05_guardrail_trap_col_being_dealloced_not_returned_by_alloc
        .type           $__internal_0_$__cuda_sm10x_tcgen05_guardrail_trap_col_being_dealloced_not_returned_by_alloc,@function
        .size           $__internal_0_$__cuda_sm10x_tcgen05_guardrail_trap_col_being_dealloced_not_returned_by_alloc,($__internal_1_$__cuda_sm10x_tcgen05_guardrail_trap_phase_invalid_during_alloc - $__internal_0_$__cuda_sm10x_tcgen05_guardrail_trap_col_being_dealloced_not_returned_by_alloc)
$__internal_0_$__cuda_sm10x_tcgen05_guardrail_trap_col_being_dealloced_not_returned_by_alloc:
[----:B------:R-:W-:Y:S05]  /*ab30*/  BPT.TRAP 0x1 ;  /* 0x000000040000795c */ /* 0x000fea0000300000 */
[----:B------:R-:W-:-:S04]  /*ab40*/  HFMA2 R3, -RZ, RZ, 0, 0 ;  /* 0x00000000ff037431 */ /* 0x000fc800000001ff */
[----:B------:R-:W-:Y:S05]  /*ab50*/  RET.REL.NODEC R2 `(_ZN7cutlass13device_kernelINS_4gemm6kernel13GemmUniversalIN4cute5tupleIJiiiiEEENS1_10collective13CollectiveMmaINS1_35MainloopSm100TmaUmmaWarpSpecializedILi4ELi2ELi4ENS5_IJNS4_1CILi1EEESB_SB_EEEEENS5_IJNSA_ILi128EEESE_NSA_ILi32EEEEEEfNS5_IJlSB_lEEEfSH_NS4_8TiledMMAINS4_8MMA_AtomIJNS4_17SM100_MMA_TF32_SSINS_10tfloat32_tESL_fLi128ELi128ELNS4_4UMMA5MajorE0ELSN_0ELNSM_7ScaleInE0ELSO_0EEEEEENS4_6LayoutISC_NS5_IJNSA_ILi0EEESS_SS_EEEEENS5_IJNS4_10UnderscoreESV_SV_EEEEENS4_13SM90_TMA_LOADENS4_14ComposedLayoutINS4_7SwizzleILi3ELi4ELi3EEENS4_18smem_ptr_flag_bitsILi32EEENSR_INS5_IJNSA_ILi8EEESF_EEENS5_IJSF_SB_EEEEEEEvNS4_8identityESY_S18_vS19_EENS_8epilogue10collective18CollectiveEpilogueINS1B_23Sm100TmaWarpSpecializedILi4ELi2ELi16ELb1ELb0EEEJSG_NS5_IJNSR_ISE_SB_EENSR_INSA_ILi16EEESB_EEEEEfSH_fSH_NS1B_6fusion15FusionCallbacksIS1F_NS1K_17LinearCombinationIffffLNS_15FloatRoundStyleE2EEESG_S1J_JEEENS4_5SM1004TMEM4LOAD26SM100_TMEM_LOAD_32dp32b16xESY_NSZ_INS10_ILi2ELi4ELi3EEES13_NSR_INS5_IJS14_S1H_EEENS5_IJS1H_SB_EEEEEEENS4_39AutoVectorizingCopyWithAssumedAlignmentILi128EEENS4_14SM90_TMA_STOREES1Y_S20_S20_EEEvvEEEEvNT_6ParamsE) ;  /* 0xffffff5402287950 */ /* 0x000fea0003c3ffff */
        .weak           $__internal_1_$__cuda_sm10x_tcgen05_guardrail_trap_phase_invalid_during_alloc
        .type           $__internal_1_$__cuda_sm10x_tcgen05_guardrail_trap_phase_invalid_during_alloc,@function
        .size           $__internal_1_$__cuda_sm10x_tcgen05_guardrail_trap_phase_invalid_during_alloc,($__internal_2_$__cuda_sm10x_tcgen05_guardrail_trap_unallocated_columns_being_dealloced - $__internal_1_$__cuda_sm10x_tcgen05_guardrail_trap_phase_invalid_during_alloc)
$__internal_1_$__cuda_sm10x_tcgen05_guardrail_trap_phase_invalid_during_alloc:
[----:B------:R-:W-:Y:S05]  /*ab60*/  BPT.TRAP 0x1 ;  /* 0x000000040000795c */ /* 0x000fea0000300000 */
[----:B------:R-:W-:-:S04]  /*ab70*/  MOV R3, 0x0 ;  /* 0x0000000000037802 */ /* 0x000fc80000000f00 */
[----:B------:R-:W-:Y:S05]  /*ab80*/  RET.REL.NODEC R2 `(_ZN7cutlass13device_kernelINS_4gemm6kernel13GemmUniversalIN4cute5tupleIJiiiiEEENS1_10collective13CollectiveMmaINS1_35MainloopSm100TmaUmmaWarpSpecializedILi4ELi2ELi4ENS5_IJNS4_1CILi1EEESB_SB_EEEEENS5_IJNSA_ILi128EEESE_NSA_ILi32EEEEEEfNS5_IJlSB_lEEEfSH_NS4_8TiledMMAINS4_8MMA_AtomIJNS4_17SM100_MMA_TF32_SSINS_10tfloat32_tESL_fLi128ELi128ELNS4_4UMMA5MajorE0ELSN_0ELNSM_7ScaleInE0ELSO_0EEEEEENS4_6LayoutISC_NS5_IJNSA_ILi0EEESS_SS_EEEEENS5_IJNS4_10UnderscoreESV_SV_EEEEENS4_13SM90_TMA_LOADENS4_14ComposedLayoutINS4_7SwizzleILi3ELi4ELi3EEENS4_18smem_ptr_flag_bitsILi32EEENSR_INS5_IJNSA_ILi8EEESF_EEENS5_IJSF_SB_EEEEEEEvNS4_8identityESY_S18_vS19_EENS_8epilogue10collective18CollectiveEpilogueINS1B_23Sm100TmaWarpSpecializedILi4ELi2ELi16ELb1ELb0EEEJSG_NS5_IJNSR_ISE_SB_EENSR_INSA_ILi16EEESB_EEEEEfSH_fSH_NS1B_6fusion15FusionCallbacksIS1F_NS1K_17LinearCombinationIffffLNS_15FloatRoundStyleE2EEESG_S1J_JEEENS4_5SM1004TMEM4LOAD26SM100_TMEM_LOAD_32dp32b16xESY_NSZ_INS10_ILi2ELi4ELi3EEES13_NSR_INS5_IJS14_S1H_EEENS5_IJS1H_SB_EEEEEEENS4_39AutoVectorizingCopyWithAssumedAlignmentILi128EEENS4_14SM90_TMA_STOREES1Y_S20_S20_EEEvvEEEEvNT_6ParamsE) ;  /* 0xffffff54021c7950 */ /* 0x000fea0003c3ffff */
        .weak           $__internal_2_$__cuda_sm10x_tcgen05_guardrail_trap_unallocated_columns_being_dealloced
        .type           $__internal_2_$__cuda_sm10x_tcgen05_guardrail_trap_unallocated_columns_being_dealloced,@function
        .size           $__internal_2_$__cuda_sm10x_tcgen05_guardrail_trap_unallocated_columns_being_dealloced,(.L_x_220 - $__internal_2_$__cuda_sm10x_tcgen05_guardrail_trap_unallocated_columns_being_dealloced)
$__internal_2_$__cuda_sm10x_tcgen05_guardrail_trap_unallocated_columns_being_dealloced:
[----:B------:R-:W-:Y:S05]  /*ab90*/  BPT.TRAP 0x1 ;  /* 0x000000040000795c */ /* 0x000fea0000300000 */
[----:B------:R-:W-:-:S04]  /*aba0*/  HFMA2 R3, -RZ, RZ, 0, 0 ;  /* 0x00000000ff037431 */ /* 0x000fc800000001ff */
[----:B------:R-:W-:Y:S05]  /*abb0*/  RET.REL.NODEC R2 `(_ZN7cutlass13device_kernelINS_4gemm6kernel13GemmUniversalIN4cute5tupleIJiiiiEEENS1_10collective13CollectiveMmaINS1_35MainloopSm100TmaUmmaWarpSpecializedILi4ELi2ELi4ENS5_IJNS4_1CILi1EEESB_SB_EEEEENS5_IJNSA_ILi128EEESE_NSA_ILi32EEEEEEfNS5_IJlSB_lEEEfSH_NS4_8TiledMMAINS4_8MMA_AtomIJNS4_17SM100_MMA_TF32_SSINS_10tfloat32_tESL_fLi128ELi128ELNS4_4UMMA5MajorE0ELSN_0ELNSM_7ScaleInE0ELSO_0EEEEEENS4_6LayoutISC_NS5_IJNSA_ILi0EEESS_SS_EEEEENS5_IJNS4_10UnderscoreESV_SV_EEEEENS4_13SM90_TMA_LOADENS4_14ComposedLayoutINS4_7SwizzleILi3ELi4ELi3EEENS4_18smem_ptr_flag_bitsILi32EEENSR_INS5_IJNSA_ILi8EEESF_EEENS5_IJSF_SB_EEEEEEEvNS4_8identityESY_S18_vS19_EENS_8epilogue10collective18CollectiveEpilogueINS1B_23Sm100TmaWarpSpecializedILi4ELi2ELi16ELb1ELb0EEEJSG_NS5_IJNSR_ISE_SB_EENSR_INSA_ILi16EEESB_EEEEEfSH_fSH_NS1B_6fusion15FusionCallbacksIS1F_NS1K_17LinearCombinationIffffLNS_15FloatRoundStyleE2EEESG_S1J_JEEENS4_5SM1004TMEM4LOAD26SM100_TMEM_LOAD_32dp32b16xESY_NSZ_INS10_ILi2ELi4ELi3EEES13_NSR_INS5_IJS14_S1H_EEENS5_IJS1H_SB_EEEEEEENS4_39AutoVectorizingCopyWithAssumedAlignmentILi128EEENS4_14SM90_TMA_STOREES1Y_S20_S20_EEEvvEEEEvNT_6ParamsE) ;  /* 0xffffff5402107950 */ /* 0x000fea0003c3ffff */
.L_x_219:
[----:B------:R-:W-:-:S00]  /*abc0*/  BRA `(.L_x_219) ;  /* 0xfffffffc00fc7947 */ /* 0x000fc0000383ffff */
[----:B------:R-:W-:-:S00]  /*abd0*/  NOP ;  /* 0x0000000000007918 */ /* 0x000fc00000000000 */
        /* <DEDUP_REMOVED lines=10> */
.L_x_220:


//--------------------- .nv.global.init           --------------------------
	.section	.nv.global.init,"aw",@progbits
.nv.global.init:
	.type		$str$27,@object
	.size		$str$27,($str$28 - $str$27)
$str$27:
        /*0000*/ 	.byte	0x28, 0x61, 0x64, 0x64, 0x72, 0x65, 0x73, 0x73, 0x20, 0x26, 0x20, 0x6d, 0x61, 0x73, 0x6b, 0x29
        /*0010*/ 	.byte	0x20, 0x3d, 0x3d, 0x20, 0x30, 0x00
	.type		$str$28,@object
	.size		$str$28,($str$26 - $str$28)
$str$28:
        /*0016*/ 	.byte	0x2f, 0x74, 0x6d, 0x70, 0x2f, 0x63, 0x75, 0x74, 0x6c, 0x61, 0x73, 0x73, 0x5f, 0x73, 0x77, 0x65
        /*0026*/ 	.byte	0x65, 0x70, 0x5f, 0x73, 0x72, 0x63, 0x2f, 0x69, 0x6e, 0x63, 0x6c, 0x75, 0x64, 0x65, 0x2f, 0x63
        /*0036*/ 	.byte	0x75, 0x74, 0x65, 0x2f, 0x70, 0x6f, 0x69, 0x6e, 0x74, 0x65, 0x72, 0x5f, 0x66, 0x6c, 0x61, 0x67
        /*0046*/ 	.byte	0x67, 0x65, 0x64, 0x2e, 0x68, 0x70, 0x70, 0x00
	.type		$str$26,@object
	.size		$str$26,($str$25 - $str$26)
$str$26:
        /*004e*/ 	.byte	0x2f, 0x74, 0x6d, 0x70, 0x2f, 0x63, 0x75, 0x74, 0x6c, 0x61, 0x73, 0x73, 0x5f, 0x73, 0x77, 0x65
        /*005e*/ 	.byte	0x65, 0x70, 0x5f, 0x73, 0x72, 0x63, 0x2f, 0x69, 0x6e, 0x63, 0x6c, 0x75, 0x64, 0x65, 0x2f, 0x63
        /*006e*/ 	.byte	0x75, 0x74, 0x65, 0x2f, 0x61, 0x74, 0x6f, 0x6d, 0x2f, 0x63, 0x6f, 0x70, 0x79, 0x5f, 0x74, 0x72
        /*007e*/ 	.byte	0x61, 0x69, 0x74, 0x73, 0x5f, 0x73, 0x6d, 0x31, 0x30, 0x30, 0x2e, 0x68, 0x70, 0x70, 0x00
	.type		$str$25,@object
	.size		$str$25,(__unnamed_1 - $str$25)
$str$25:
        /*008d*/ 	.byte	0x28, 0x28, 0x75, 0x69, 0x6e, 0x74, 0x33, 0x32, 0x5f, 0x74, 0x28, 0x74, 0x68, 0x72, 0x65, 0x61
        /*009d*/ 	.byte	0x64, 0x49, 0x64, 0x78, 0x2e, 0x78, 0x29, 0x20, 0x2f, 0x20, 0x33, 0x32, 0x29, 0x20, 0x25, 0x20
        /*00ad*/ 	.byte	0x34, 0x29, 0x20, 0x3d, 0x3d, 0x20, 0x28, 0x28, 0x28, 0x74, 0x6d, 0x65, 0x6d, 0x5f, 0x61, 0x64
        /*00bd*/ 	.byte	0x64, 0x72, 0x20, 0x3e, 0x3e, 0x20, 0x31, 0x36, 0x29, 0x20, 0x2f, 0x20, 0x33, 0x32, 0x29, 0x20
        /*00cd*/ 	.byte	0x25, 0x20, 0x34, 0x29, 0x00
	.type		__unnamed_1,@object
	.size		__unnamed_1,(__unnamed_2 - __unnamed_1)
__unnamed_1:
        /*00d2*/ 	.byte	0x61, 0x75, 0x74, 0x6f, 0x20, 0x63, 0x75, 0x74, 0x65, 0x3a, 0x3a, 0x61, 0x73, 0x5f, 0x70, 0x6f
        /* <DEDUP_REMOVED lines=23> */
        /*0252*/ 	.byte	0x43, 0x3c, 0x32, 0x30, 0x34, 0x38, 0x3e, 0x3e, 0x3e, 0x3e, 0x5d, 0x00
	.type		__unnamed_2,@object
	.size		__unnamed_2,(.L_2 - __unnamed_2)
__unnamed_2:
        /* <DEDUP_REMOVED lines=42> */
        /*04fe*/ 	.byte	0x3e, 0x5d, 0x00
.L_2:


//--------------------- .nv.shared._ZN7cutlass13device_kernelINS_4gemm6kernel13GemmUniversalIN4cute5tupleIJiiiiEEENS1_10collective13CollectiveMmaINS1_35MainloopSm100TmaUmmaWarpSpecializedILi4ELi2ELi4ENS5_IJNS4_1CILi1EEESB_SB_EEEEENS5_IJNSA_ILi128EEESE_NSA_ILi32EEEEEEfNS5_IJlSB_lEEEfSH_NS4_8TiledMMAINS4_8MMA_AtomIJNS4_17SM100_MMA_TF32_SSINS_10tfloat32_tESL_fLi128ELi128ELNS4_4UMMA5MajorE0ELSN_0ELNSM_7ScaleInE0ELSO_0EEEEEENS4_6LayoutISC_NS5_IJNSA_ILi0EEESS_SS_EEEEENS5_IJNS4_10UnderscoreESV_SV_EEEEENS4_13SM90_TMA_LOADENS4_14ComposedLayoutINS4_7SwizzleILi3ELi4ELi3EEENS4_18smem_ptr_flag_bitsILi32EEENSR_INS5_IJNSA_ILi8EEESF_EEENS5_IJSF_SB_EEEEEEEvNS4_8identityESY_S18_vS19_EENS_8epilogue10collective18CollectiveEpilogueINS1B_23Sm100TmaWarpSpecializedILi4ELi2ELi16ELb1ELb0EEEJSG_NS5_IJNSR_ISE_SB_EENSR_INSA_ILi16EEESB_EEEEEfSH_fSH_NS1B_6fusion15FusionCallbacksIS1F_NS1K_17LinearCombinationIffffLNS_15FloatRoundStyleE2EEESG_S1J_JEEENS4_5SM1004TMEM4LOAD26SM100_TMEM_LOAD_32dp32b16xESY_NSZ_INS10_ILi2ELi4ELi3EEES13_NSR_INS5_IJS14_S1H_EEENS5_IJS1H_SB_EEEEEEENS4_39AutoVectorizingCopyWithAssumedAlignmentILi128EEENS4_14SM90_TMA_STOREES1Y_S20_S20_EEEvvEEEEvNT_6ParamsE --------------------------
	.section	.nv.shared._ZN7cutlass13device_kernelINS_4gemm6kernel13GemmUniversalIN4cute5tupleIJiiiiEEENS1_10collective13CollectiveMmaINS1_35MainloopSm100TmaUmmaWarpSpecializedILi4ELi2ELi4ENS5_IJNS4_1CILi1EEESB_SB_EEEEENS5_IJNSA_ILi128EEESE_NSA_ILi32EEEEEEfNS5_IJlSB_lEEEfSH_NS4_8TiledMMAINS4_8MMA_AtomIJNS4_17SM100_MMA_TF32_SSINS_10tfloat32_tESL_fLi128ELi128ELNS4_4UMMA5MajorE0ELSN_0ELNSM_7ScaleInE0ELSO_0EEEEEENS4_6LayoutISC_NS5_IJNSA_ILi0EEESS_SS_EEEEENS5_IJNS4_10UnderscoreESV_SV_EEEEENS4_13SM90_TMA_LOADENS4_14ComposedLayoutINS4_7SwizzleILi3ELi4ELi3EEENS4_18smem_ptr_flag_bitsILi32EEENSR_INS5_IJNSA_ILi8EEESF_EEENS5_IJSF_SB_EEEEEEEvNS4_8identityESY_S18_vS19_EENS_8epilogue10collective18CollectiveEpilogueINS1B_23Sm100TmaWarpSpecializedILi4ELi2ELi16ELb1ELb0EEEJSG_NS5_IJNSR_ISE_SB_EENSR_INSA_ILi16EEESB_EEEEEfSH_fSH_NS1B_6fusion15FusionCallbacksIS1F_NS1K_17LinearCombinationIffffLNS_15FloatRoundStyleE2EEESG_S1J_JEEENS4_5SM1004TMEM4LOAD26SM100_TMEM_LOAD_32dp32b16xESY_NSZ_INS10_ILi2ELi4ELi3EEES13_NSR_INS5_IJS14_S1H_EEENS5_IJS1H_SB_EEEEEEENS4_39AutoVectorizingCopyWithAssumedAlignmentILi128EEENS4_14SM90_TMA_STOREES1Y_S20_S20_EEEvvEEEEvNT_6ParamsE,"aw",@nobits
	.sectionflags	@""
	.align	16
	.zero		1024


//--------------------- .nv.shared.reserved.0     --------------------------
	.section	.nv.shared.reserved.0,"aw",@nobits
	.weak		__nv_reservedSMEM_offset_0_alias
	.size		__nv_reservedSMEM_offset_0_alias, 0, 64
	.other		__nv_reservedSMEM_offset_0_alias,@"STO_CUDA_RESERVED_SHARED STV_DEFAULT"
__nv_reservedSMEM_offset_0_alias:
	.zero		0
.nv.shared.reserved.0:
	.zero		64
	.weak		__nv_reservedSMEM_tcgen05_partition
	.type		__nv_reservedSMEM_tcgen05_partition,@object
	.size		__nv_reservedSMEM_tcgen05_partition,(.L_0 - __nv_reservedSMEM_tcgen05_partition)
__nv_reservedSMEM_tcgen05_partition:
	.zero		32
.L_0:


//--------------------- .nv.global                --------------------------
	.section	.nv.global,"aw",@nobits
.nv.global:
	.type		_ZN40_INTERNAL_d0e16c72_4_k_cu_73f0c2af_252544cute1_E,@object
	.size		_ZN40_INTERNAL_d0e16c72_4_k_cu_73f0c2af_252544cute1_E,(_ZN40_INTERNAL_d0e16c72_4_k_cu_73f0c2af_252544cuda3std3__45__cpo6cbeginE - _ZN40_INTERNAL_d0e16c72_4_k_cu_73f0c2af_252544cute1_E)
_ZN40_INTERNAL_d0e16c72_4_k_cu_73f0c2af_252544cute1_E:
	.zero		1
	.type		_ZN40_INTERNAL_d0e16c72_4_k_cu_73f0c2af_252544cuda3std3__45__cpo6cbeginE,@object
	.size		_ZN40_INTERNAL_d0e16c72_4_k_cu_73f0c2af_252544cuda3std3__45__cpo6cbeginE,(_ZN40_INTERNAL_d0e16c72_4_k_cu_73f0c2af_252544cuda3std3__48in_placeE - _ZN40_INTERNAL_d0e16c72_4_k_cu_73f0c2af_252544cuda3std3__45__cpo6cbeginE)
_ZN40_INTERNAL_d0e16c72_4_k_cu_73f0c2af_252544cuda3std3__45__cpo6cbeginE:
	.zero		1
	.type		_ZN40_INTERNAL_d0e16c72_4_k_cu_73f0c2af_252544cuda3std3__48in_placeE,@object
	.size		_ZN40_INTERNAL_d0e16c72_4_k_cu_73f0c2af_252544cuda3std3__48in_placeE,(_ZN40_INTERNAL_d0e16c72_4_k_cu_73f0c2af_252544cuda3std6ranges3__45__cpo9iter_moveE - _ZN40_INTERNAL_d0e16c72_4_k_cu_73f0c2af_252544cuda3std3__48in_placeE)
_ZN40_INTERNAL_d0e16c72_4_k_cu_73f0c2af_252544cuda3std3__48in_placeE:
	.zero		1
	.type		_ZN40_INTERNAL_d0e16c72_4_k_cu_73f0c2af_252544cuda3std6ranges3__45__cpo9iter_moveE,@object
	.size		_ZN40_INTERNAL_d0e16c72_4_k_cu_73f0c2af_252544cuda3std6ranges3__45__cpo9iter_moveE,(_ZN40_INTERNAL_d0e16c72_4_k_cu_73f0c2af_252544cuda3std3__45__cpo5beginE - _ZN40_INTERNAL_d0e16c72_4_k_cu_73f0c2af_252544cuda3std6ranges3__45__cpo9iter_moveE)
_ZN40_INTERNAL_d0e16c72_4_k_cu_73f0c2af_252544cuda3std6ranges3__45__cpo9iter_moveE:
	.zero		1
	.type		_ZN40_INTERNAL_d0e16c72_4_k_cu_73f0c2af_252544cuda3std3__45__cpo5beginE,@object
	.size		_ZN40_INTERNAL_d0e16c72_4_k_cu_73f0c2af_252544cuda3std3__45__cpo5beginE,(_ZN40_INTERNAL_d0e16c72_4_k_cu_73f0c2af_252544cuda3std3__442_GLOBAL__N__d0e16c72_4_k_cu_73f0c2af_252546ignoreE - _ZN40_INTERNAL_d0e16c72_4_k_cu_73f0c2af_252544cuda3std3__45__cpo5beginE)
_ZN40_INTERNAL_d0e16c72_4_k_cu_73f0c2af_252544cuda3std3__45__cpo5beginE:
	.zero		1
	.type		_ZN40_INTERNAL_d0e16c72_4_k_cu_73f0c2af_252544cuda3std3__442_GLOBAL__N__d0e16c72_4_k_cu_73f0c2af_252546ignoreE,@object
	.size		_ZN40_INTERNAL_d0e16c72_4_k_cu_73f0c2af_252544cuda3std3__442_GLOBAL__N__d0e16c72_4_k_cu_73f0c2af_252546ignoreE,(_ZN40_INTERNAL_d0e16c72_4_k_cu_73f0c2af_252544cute7productE - _ZN40_INTERNAL_d0e16c72_4_k_cu_73f0c2af_252544cuda3std3__442_GLOBAL__N__d0e16c72_4_k_cu_73f0c2af_252546ignoreE)
_ZN40_INTERNAL_d0e16c72_4_k_cu_73f0c2af_252544cuda3std3__442_GLOBAL__N__d0e16c72_4_k_cu_73f0c2af_252546ignoreE:
	.zero		1
	.type		_ZN40_INTERNAL_d0e16c72_4_k_cu_73f0c2af_252544cute7productE,@object
	.size		_ZN40_INTERNAL_d0e16c72_4_k_cu_73f0c2af_252544cute7productE,(_ZN40_INTERNAL_d0e16c72_4_k_cu_73f0c2af_252544cuda3std3__45__cpo3endE - _ZN40_INTERNAL_d0e16c72_4_k_cu_73f0c2af_252544cute7productE)
_ZN40_INTERNAL_d0e16c72_4_k_cu_73f0c2af_252544cute7productE:
	.zero		1
	.type		_ZN40_INTERNAL_d0e16c72_4_k_cu_73f0c2af_252544cuda3std3__45__cpo3endE,@object
	.size		_ZN40_INTERNAL_d0e16c72_4_k_cu_73f0c2af_252544cuda3std3__45__cpo3endE,(_ZN40_INTERNAL_d0e16c72_4_k_cu_73f0c2af_252544cuda3std3__419piecewise_constructE - _ZN40_INTERNAL_d0e16c72_4_k_cu_73f0c2af_252544cuda3std3__45__cpo3endE)
_ZN40_INTERNAL_d0e16c72_4_k_cu_73f0c2af_252544cuda3std3__45__cpo3endE:
	.zero		1
	.type		_ZN40_INTERNAL_d0e16c72_4_k_cu_73f0c2af_252544cuda3std3__419piecewise_constructE,@object
	.size		_ZN40_INTERNAL_d0e16c72_4_k_cu_73f0c2af_252544cuda3std3__419piecewise_constructE,(_ZN40_INTERNAL_d0e16c72_4_k_cu_73f0c2af_252544cuda3std3__45__cpo4cendE - _ZN40_INTERNAL_d0e16c72_4_k_cu_73f0c2af_252544cuda3std3__419piecewise_constructE)
_ZN40_INTERNAL_d0e16c72_4_k_cu_73f0c2af_252544cuda3std3__419piecewise_constructE:
	.zero		1
	.type		_ZN40_INTERNAL_d0e16c72_4_k_cu_73f0c2af_252544cuda3std3__45__cpo4cendE,@object
	.size		_ZN40_INTERNAL_d0e16c72_4_k_cu_73f0c2af_252544cuda3std3__45__cpo4cendE,(_ZN40_INTERNAL_d0e16c72_4_k_cu_73f0c2af_252544cuda3std6ranges3__45__cpo4swapE - _ZN40_INTERNAL_d0e16c72_4_k_cu_73f0c2af_252544cuda3std3__45__cpo4cendE)
_ZN40_INTERNAL_d0e16c72_4_k_cu_73f0c2af_252544cuda3std3__45__cpo4cendE:
	.zero		1
	.type		_ZN40_INTERNAL_d0e16c72_4_k_cu_73f0c2af_252544cuda3std6ranges3__45__cpo4swapE,@object
	.size		_ZN40_INTERNAL_d0e16c72_4_k_cu_73f0c2af_252544cuda3std6ranges3__45__cpo4swapE,(.L_10 - _ZN40_INTERNAL_d0e16c72_4_k_cu_73f0c2af_252544cuda3std6ranges3__45__cpo4swapE)
_ZN40_INTERNAL_d0e16c72_4_k_cu_73f0c2af_252544cuda3std6ranges3__45__cpo4swapE:
	.zero		1
.L_10:


//--------------------- .nv.constant0._ZN7cutlass13device_kernelINS_4gemm6kernel13GemmUniversalIN4cute5tupleIJiiiiEEENS1_10collective13CollectiveMmaINS1_35MainloopSm100TmaUmmaWarpSpecializedILi4ELi2ELi4ENS5_IJNS4_1CILi1EEESB_SB_EEEEENS5_IJNSA_ILi128EEESE_NSA_ILi32EEEEEEfNS5_IJlSB_lEEEfSH_NS4_8TiledMMAINS4_8MMA_AtomIJNS4_17SM100_MMA_TF32_SSINS_10tfloat32_tESL_fLi128ELi128ELNS4_4UMMA5MajorE0ELSN_0ELNSM_7ScaleInE0ELSO_0EEEEEENS4_6LayoutISC_NS5_IJNSA_ILi0EEESS_SS_EEEEENS5_IJNS4_10UnderscoreESV_SV_EEEEENS4_13SM90_TMA_LOADENS4_14ComposedLayoutINS4_7SwizzleILi3ELi4ELi3EEENS4_18smem_ptr_flag_bitsILi32EEENSR_INS5_IJNSA_ILi8EEESF_EEENS5_IJSF_SB_EEEEEEEvNS4_8identityESY_S18_vS19_EENS_8epilogue10collective18CollectiveEpilogueINS1B_23Sm100TmaWarpSpecializedILi4ELi2ELi16ELb1ELb0EEEJSG_NS5_IJNSR_ISE_SB_EENSR_INSA_ILi16EEESB_EEEEEfSH_fSH_NS1B_6fusion15FusionCallbacksIS1F_NS1K_17LinearCombinationIffffLNS_15FloatRoundStyleE2EEESG_S1J_JEEENS4_5SM1004TMEM4LOAD26SM100_TMEM_LOAD_32dp32b16xESY_NSZ_INS10_ILi2ELi4ELi3EEES13_NSR_INS5_IJS14_S1H_EEENS5_IJS1H_SB_EEEEEEENS4_39AutoVectorizingCopyWithAssumedAlignmentILi128EEENS4_14SM90_TMA_STOREES1Y_S20_S20_EEEvvEEEEvNT_6ParamsE --------------------------
	.section	.nv.constant0._ZN7cutlass13device_kernelINS_4gemm6kernel13GemmUniversalIN4cute5tupleIJiiiiEEENS1_10collective13CollectiveMmaINS1_35MainloopSm100TmaUmmaWarpSpecializedILi4ELi2ELi4ENS5_IJNS4_1CILi1EEESB_SB_EEEEENS5_IJNSA_ILi128EEESE_NSA_ILi32EEEEEEfNS5_IJlSB_lEEEfSH_NS4_8TiledMMAINS4_8MMA_AtomIJNS4_17SM100_MMA_TF32_SSINS_10tfloat32_tESL_fLi128ELi128ELNS4_4UMMA5MajorE0ELSN_0ELNSM_7ScaleInE0ELSO_0EEEEEENS4_6LayoutISC_NS5_IJNSA_ILi0EEESS_SS_EEEEENS5_IJNS4_10UnderscoreESV_SV_EEEEENS4_13SM90_TMA_LOADENS4_14ComposedLayoutINS4_7SwizzleILi3ELi4ELi3EEENS4_18smem_ptr_flag_bitsILi32EEENSR_INS5_IJNSA_ILi8EEESF_EEENS5_IJSF_SB_EEEEEEEvNS4_8identityESY_S18_vS19_EENS_8epilogue10collective18CollectiveEpilogueINS1B_23Sm100TmaWarpSpecializedILi4ELi2ELi16ELb1ELb0EEEJSG_NS5_IJNSR_ISE_SB_EENSR_INSA_ILi16EEESB_EEEEEfSH_fSH_NS1B_6fusion15FusionCallbacksIS1F_NS1K_17LinearCombinationIffffLNS_15FloatRoundStyleE2EEESG_S1J_JEEENS4_5SM1004TMEM4LOAD26SM100_TMEM_LOAD_32dp32b16xESY_NSZ_INS10_ILi2ELi4ELi3EEES13_NSR_INS5_IJS14_S1H_EEENS5_IJS1H_SB_EEEEEEENS4_39AutoVectorizingCopyWithAssumedAlignmentILi128EEENS4_14SM90_TMA_STOREES1Y_S20_S20_EEEvvEEEEvNT_6ParamsE,"a",@progbits
	.sectionflags	@""
	.align	4
.nv.constant0._ZN7cutlass13device_kernelINS_4gemm6kernel13GemmUniversalIN4cute5tupleIJiiiiEEENS1_10collective13CollectiveMmaINS1_35MainloopSm100TmaUmmaWarpSpecializedILi4ELi2ELi4ENS5_IJNS4_1CILi1EEESB_SB_EEEEENS5_IJNSA_ILi128EEESE_NSA_ILi32EEEEEEfNS5_IJlSB_lEEEfSH_NS4_8TiledMMAINS4_8MMA_AtomIJNS4_17SM100_MMA_TF32_SSINS_10tfloat32_tESL_fLi128ELi128ELNS4_4UMMA5MajorE0ELSN_0ELNSM_7ScaleInE0ELSO_0EEEEEENS4_6LayoutISC_NS5_IJNSA_ILi0EEESS_SS_EEEEENS5_IJNS4_10UnderscoreESV_SV_EEEEENS4_13SM90_TMA_LOADENS4_14ComposedLayoutINS4_7SwizzleILi3ELi4ELi3EEENS4_18smem_ptr_flag_bitsILi32EEENSR_INS5_IJNSA_ILi8EEESF_EEENS5_IJSF_SB_EEEEEEEvNS4_8identityESY_S18_vS19_EENS_8epilogue10collective18CollectiveEpilogueINS1B_23Sm100TmaWarpSpecializedILi4ELi2ELi16ELb1ELb0EEEJSG_NS5_IJNSR_ISE_SB_EENSR_INSA_ILi16EEESB_EEEEEfSH_fSH_NS1B_6fusion15FusionCallbacksIS1F_NS1K_17LinearCombinationIffffLNS_15FloatRoundStyleE2EEESG_S1J_JEEENS4_5SM1004TMEM4LOAD26SM100_TMEM_LOAD_32dp32b16xESY_NSZ_INS10_ILi2ELi4ELi3EEES13_NSR_INS5_IJS14_S1H_EEENS5_IJS1H_SB_EEEEEEENS4_39AutoVectorizingCopyWithAssumedAlignmentILi128EEENS4_14SM90_TMA_STOREES1Y_S20_S20_EEEvvEEEEvNT_6ParamsE:
	.zero		2944


//--------------------- SYMBOLS --------------------------

	.type		.nv.reservedSmem.offset0,@object
	.size		.nv.reservedSmem.offset0,0x4
	.type		.nv.reservedSmem.cap,@object
	.size		.nv.reservedSmem.cap,0x4
	.type		__assertfail,@function
